	.target	sm_100a

	.elftype	@"ET_EXEC"


//--------------------- .note.nv.tkinfo           --------------------------
	.section	.note.nv.tkinfo,"",@"SHT_NOTE"
	.sectionflags	@"SHF_NOTE_NV_TKINFO"
	.tkinfo
        /*0018*/ 	.word	0x00000002
        /*0030*/ 	.string	""
        /*0030*/ 	.string	"ptxas"
        /*0030*/ 	.string	"Cuda compilation tools, release 13.0, V13.0.88"
        /*0030*/ 	.string	"Build cuda_13.0.r13.0/compiler.36424714_0"
        /*0030*/ 	.string	"-arch sm_100a -m 64 "



//--------------------- .note.nv.cuinfo           --------------------------
	.section	.note.nv.cuinfo,"",@"SHT_NOTE"
	.sectionflags	@"SHF_NOTE_NV_CUINFO"
        /*0018*/ 	.short	0x0002
        /*001a*/ 	.short	0x0064
        /*001c*/ 	.short	0x0082
	.zero		2


//--------------------- .nv.info                  --------------------------
	.section	.nv.info,"",@"SHT_CUDA_INFO"
	.align	4


	//----- nvinfo : EIATTR_REGCOUNT
	.align		4
        /*0000*/ 	.byte	0x04, 0x2f
        /*0002*/ 	.short	(.L_19 - .L_18)
	.align		4
.L_18:
        /*0004*/ 	.word	index@(_ZN7cutlass13device_kernelINS_4gemm6kernel13GemmUniversalIN4cute5tupleIJiiiiEEENS1_10collective13CollectiveMmaINS1_35MainloopSm100TmaUmmaWarpSpecializedILi6ELi2ELi4ENS5_IJNS4_1CILi1EEESB_SB_EEEEENS5_IJNSA_ILi128EEESE_NSA_ILi32EEEEEEfNS5_IJlSB_lEEEfSH_NS4_8TiledMMAINS4_8MMA_AtomIJNS4_17SM100_MMA_TF32_SSINS_10tfloat32_tESL_fLi128ELi128ELNS4_4UMMA5MajorE0ELSN_0ELNSM_7ScaleInE0ELSO_0EEEEEENS4_6LayoutISC_NS5_IJNSA_ILi0EEESS_SS_EEEEENS5_IJNS4_10UnderscoreESV_SV_EEEEENS4_13SM90_TMA_LOADENS4_14ComposedLayoutINS4_7SwizzleILi3ELi4ELi3EEENS4_18smem_ptr_flag_bitsILi32EEENSR_INS5_IJNSA_ILi8EEESF_EEENS5_IJSF_SB_EEEEEEEvNS4_8identityESY_S18_vS19_EENS_8epilogue10collective18CollectiveEpilogueINS1B_23Sm100TmaWarpSpecializedILi4ELi2ELi16ELb1ELb0EEEJSG_NS5_IJNSR_ISE_SB_EENSR_INSA_ILi16EEESB_EEEEEfSH_fSH_NS1B_6fusion15FusionCallbacksIS1F_NS1K_17LinearCombinationIffffLNS_15FloatRoundStyleE2EEESG_S1J_JEEENS4_5SM1004TMEM4LOAD26SM100_TMEM_LOAD_32dp32b16xESY_NSZ_INS10_ILi2ELi4ELi3EEES13_NSR_INS5_IJS14_S1H_EEENS5_IJS1H_SB_EEEEEEENS4_39AutoVectorizingCopyWithAssumedAlignmentILi128EEENS4_14SM90_TMA_STOREES1Y_S20_S20_EEEvvEEEEvNT_6ParamsE)
        /*0008*/ 	.word	0x0000005a


	//----- nvinfo : EIATTR_FRAME_SIZE
	.align		4
.L_19:
        /*000c*/ 	.byte	0x04, 0x11
        /*000e*/ 	.short	(.L_21 - .L_20)
	.align		4
.L_20:
        /*0010*/ 	.word	index@($__internal_2_$__cuda_sm10x_tcgen05_guardrail_trap_unallocated_columns_being_dealloced)
        /*0014*/ 	.word	0x00000000


	//----- nvinfo : EIATTR_FRAME_SIZE
	.align		4
.L_21:
        /*0018*/ 	.byte	0x04, 0x11
        /*001a*/ 	.short	(.L_23 - .L_22)
	.align		4
.L_22:
        /*001c*/ 	.word	index@($__internal_1_$__cuda_sm10x_tcgen05_guardrail_trap_phase_invalid_during_alloc)
        /*0020*/ 	.word	0x00000000


	//----- nvinfo : EIATTR_FRAME_SIZE
	.align		4
.L_23:
        /*0024*/ 	.byte	0x04, 0x11
        /*0026*/ 	.short	(.L_25 - .L_24)
	.align		4
.L_24:
        /*0028*/ 	.word	index@($__internal_0_$__cuda_sm10x_tcgen05_guardrail_trap_col_being_dealloced_not_returned_by_alloc)
        /*002c*/ 	.word	0x00000000


	//----- nvinfo : EIATTR_FRAME_SIZE
	.align		4
.L_25:
        /*0030*/ 	.byte	0x04, 0x11
        /*0032*/ 	.short	(.L_27 - .L_26)
	.align		4
.L_26:
        /*0034*/ 	.word	index@(_ZN7cutlass13device_kernelINS_4gemm6kernel13GemmUniversalIN4cute5tupleIJiiiiEEENS1_10collective13CollectiveMmaINS1_35MainloopSm100TmaUmmaWarpSpecializedILi6ELi2ELi4ENS5_IJNS4_1CILi1EEESB_SB_EEEEENS5_IJNSA_ILi128EEESE_NSA_ILi32EEEEEEfNS5_IJlSB_lEEEfSH_NS4_8TiledMMAINS4_8MMA_AtomIJNS4_17SM100_MMA_TF32_SSINS_10tfloat32_tESL_fLi128ELi128ELNS4_4UMMA5MajorE0ELSN_0ELNSM_7ScaleInE0ELSO_0EEEEEENS4_6LayoutISC_NS5_IJNSA_ILi0EEESS_SS_EEEEENS5_IJNS4_10UnderscoreESV_SV_EEEEENS4_13SM90_TMA_LOADENS4_14ComposedLayoutINS4_7SwizzleILi3ELi4ELi3EEENS4_18smem_ptr_flag_bitsILi32EEENSR_INS5_IJNSA_ILi8EEESF_EEENS5_IJSF_SB_EEEEEEEvNS4_8identityESY_S18_vS19_EENS_8epilogue10collective18CollectiveEpilogueINS1B_23Sm100TmaWarpSpecializedILi4ELi2ELi16ELb1ELb0EEEJSG_NS5_IJNSR_ISE_SB_EENSR_INSA_ILi16EEESB_EEEEEfSH_fSH_NS1B_6fusion15FusionCallbacksIS1F_NS1K_17LinearCombinationIffffLNS_15FloatRoundStyleE2EEESG_S1J_JEEENS4_5SM1004TMEM4LOAD26SM100_TMEM_LOAD_32dp32b16xESY_NSZ_INS10_ILi2ELi4ELi3EEES13_NSR_INS5_IJS14_S1H_EEENS5_IJS1H_SB_EEEEEEENS4_39AutoVectorizingCopyWithAssumedAlignmentILi128EEENS4_14SM90_TMA_STOREES1Y_S20_S20_EEEvvEEEEvNT_6ParamsE)
        /*0038*/ 	.word	0x00000000


	//----- nvinfo : EIATTR_MIN_STACK_SIZE
	.align		4
.L_27:
        /*003c*/ 	.byte	0x04, 0x12
        /*003e*/ 	.short	(.L_29 - .L_28)
	.align		4
.L_28:
        /*0040*/ 	.word	index@(_ZN7cutlass13device_kernelINS_4gemm6kernel13GemmUniversalIN4cute5tupleIJiiiiEEENS1_10collective13CollectiveMmaINS1_35MainloopSm100TmaUmmaWarpSpecializedILi6ELi2ELi4ENS5_IJNS4_1CILi1EEESB_SB_EEEEENS5_IJNSA_ILi128EEESE_NSA_ILi32EEEEEEfNS5_IJlSB_lEEEfSH_NS4_8TiledMMAINS4_8MMA_AtomIJNS4_17SM100_MMA_TF32_SSINS_10tfloat32_tESL_fLi128ELi128ELNS4_4UMMA5MajorE0ELSN_0ELNSM_7ScaleInE0ELSO_0EEEEEENS4_6LayoutISC_NS5_IJNSA_ILi0EEESS_SS_EEEEENS5_IJNS4_10UnderscoreESV_SV_EEEEENS4_13SM90_TMA_LOADENS4_14ComposedLayoutINS4_7SwizzleILi3ELi4ELi3EEENS4_18smem_ptr_flag_bitsILi32EEENSR_INS5_IJNSA_ILi8EEESF_EEENS5_IJSF_SB_EEEEEEEvNS4_8identityESY_S18_vS19_EENS_8epilogue10collective18CollectiveEpilogueINS1B_23Sm100TmaWarpSpecializedILi4ELi2ELi16ELb1ELb0EEEJSG_NS5_IJNSR_ISE_SB_EENSR_INSA_ILi16EEESB_EEEEEfSH_fSH_NS1B_6fusion15FusionCallbacksIS1F_NS1K_17LinearCombinationIffffLNS_15FloatRoundStyleE2EEESG_S1J_JEEENS4_5SM1004TMEM4LOAD26SM100_TMEM_LOAD_32dp32b16xESY_NSZ_INS10_ILi2ELi4ELi3EEES13_NSR_INS5_IJS14_S1H_EEENS5_IJS1H_SB_EEEEEEENS4_39AutoVectorizingCopyWithAssumedAlignmentILi128EEENS4_14SM90_TMA_STOREES1Y_S20_S20_EEEvvEEEEvNT_6ParamsE)
        /*0044*/ 	.word	0x00000000
.L_29:


//--------------------- .nv.compat                --------------------------
	.section	.nv.compat,"",@"SHT_CUDA_COMPAT_INFO"
	.align	4
        /*0000*/ 	.byte	0x02, 0x09, 0x01, 0x00, 0x02, 0x02, 0x02, 0x00, 0x02, 0x05, 0x05, 0x00, 0x03, 0x07, 0x01, 0x01
        /*0010*/ 	.byte	0x02, 0x03, 0x01, 0x00, 0x02, 0x06, 0x01, 0x00, 0x04, 0x0b, 0x08, 0x00, 0x09, 0x00, 0x00, 0x00
        /*0020*/ 	.byte	0x00, 0x00, 0x00, 0x00


//--------------------- .nv.info._ZN7cutlass13device_kernelINS_4gemm6kernel13GemmUniversalIN4cute5tupleIJiiiiEEENS1_10collective13CollectiveMmaINS1_35MainloopSm100TmaUmmaWarpSpecializedILi6ELi2ELi4ENS5_IJNS4_1CILi1EEESB_SB_EEEEENS5_IJNSA_ILi128EEESE_NSA_ILi32EEEEEEfNS5_IJlSB_lEEEfSH_NS4_8TiledMMAINS4_8MMA_AtomIJNS4_17SM100_MMA_TF32_SSINS_10tfloat32_tESL_fLi128ELi128ELNS4_4UMMA5MajorE0ELSN_0ELNSM_7ScaleInE0ELSO_0EEEEEENS4_6LayoutISC_NS5_IJNSA_ILi0EEESS_SS_EEEEENS5_IJNS4_10UnderscoreESV_SV_EEEEENS4_13SM90_TMA_LOADENS4_14ComposedLayoutINS4_7SwizzleILi3ELi4ELi3EEENS4_18smem_ptr_flag_bitsILi32EEENSR_INS5_IJNSA_ILi8EEESF_EEENS5_IJSF_SB_EEEEEEEvNS4_8identityESY_S18_vS19_EENS_8epilogue10collective18CollectiveEpilogueINS1B_23Sm100TmaWarpSpecializedILi4ELi2ELi16ELb1ELb0EEEJSG_NS5_IJNSR_ISE_SB_EENSR_INSA_ILi16EEESB_EEEEEfSH_fSH_NS1B_6fusion15FusionCallbacksIS1F_NS1K_17LinearCombinationIffffLNS_15FloatRoundStyleE2EEESG_S1J_JEEENS4_5SM1004TMEM4LOAD26SM100_TMEM_LOAD_32dp32b16xESY_NSZ_INS10_ILi2ELi4ELi3EEES13_NSR_INS5_IJS14_S1H_EEENS5_IJS1H_SB_EEEEEEENS4_39AutoVectorizingCopyWithAssumedAlignmentILi128EEENS4_14SM90_TMA_STOREES1Y_S20_S20_EEEvvEEEEvNT_6ParamsE --------------------------
	.section	.nv.info._ZN7cutlass13device_kernelINS_4gemm6kernel13GemmUniversalIN4cute5tupleIJiiiiEEENS1_10collective13CollectiveMmaINS1_35MainloopSm100TmaUmmaWarpSpecializedILi6ELi2ELi4ENS5_IJNS4_1CILi1EEESB_SB_EEEEENS5_IJNSA_ILi128EEESE_NSA_ILi32EEEEEEfNS5_IJlSB_lEEEfSH_NS4_8TiledMMAINS4_8MMA_AtomIJNS4_17SM100_MMA_TF32_SSINS_10tfloat32_tESL_fLi128ELi128ELNS4_4UMMA5MajorE0ELSN_0ELNSM_7ScaleInE0ELSO_0EEEEEENS4_6LayoutISC_NS5_IJNSA_ILi0EEESS_SS_EEEEENS5_IJNS4_10UnderscoreESV_SV_EEEEENS4_13SM90_TMA_LOADENS4_14ComposedLayoutINS4_7SwizzleILi3ELi4ELi3EEENS4_18smem_ptr_flag_bitsILi32EEENSR_INS5_IJNSA_ILi8EEESF_EEENS5_IJSF_SB_EEEEEEEvNS4_8identityESY_S18_vS19_EENS_8epilogue10collective18CollectiveEpilogueINS1B_23Sm100TmaWarpSpecializedILi4ELi2ELi16ELb1ELb0EEEJSG_NS5_IJNSR_ISE_SB_EENSR_INSA_ILi16EEESB_EEEEEfSH_fSH_NS1B_6fusion15FusionCallbacksIS1F_NS1K_17LinearCombinationIffffLNS_15FloatRoundStyleE2EEESG_S1J_JEEENS4_5SM1004TMEM4LOAD26SM100_TMEM_LOAD_32dp32b16xESY_NSZ_INS10_ILi2ELi4ELi3EEES13_NSR_INS5_IJS14_S1H_EEENS5_IJS1H_SB_EEEEEEENS4_39AutoVectorizingCopyWithAssumedAlignmentILi128EEENS4_14SM90_TMA_STOREES1Y_S20_S20_EEEvvEEEEvNT_6ParamsE,"",@"SHT_CUDA_INFO"
	.sectionflags	@""
	.align	4


	//----- nvinfo : EIATTR_CUDA_API_VERSION
	.align		4
        /*0000*/ 	.byte	0x04, 0x37
        /*0002*/ 	.short	(.L_31 - .L_30)
.L_30:
        /*0004*/ 	.word	0x00000082


	//----- nvinfo : EIATTR_KPARAM_INFO
	.align		4
.L_31:
        /*0008*/ 	.byte	0x04, 0x17
        /*000a*/ 	.short	(.L_33 - .L_32)
.L_32:
        /*000c*/ 	.word	0x00000000
        /*0010*/ 	.short	0x0000
        /*0012*/ 	.short	0x0000
        /*0014*/ 	.byte	0x00, 0xf0, 0x01, 0x20


	//----- nvinfo : EIATTR_AT_ENTRY_FRAGMENTS
	.align		4
.L_33:
        /*0018*/ 	.byte	0x04, 0x4f
        /*001a*/ 	.short	(.L_35 - .L_34)


	//   ....[0]....
.L_34:
        /*001c*/ 	.word	0x00000006


	//----- nvinfo : EIATTR_RESERVED_SMEM_USED
	.align		4
.L_35:
        /*0020*/ 	.byte	0x01, 0x41
	.zero		2


	//----- nvinfo : EIATTR_SPARSE_MMA_MASK
	.align		4
        /*0024*/ 	.byte	0x03, 0x50
        /*0026*/ 	.short	0x0000


	//----- nvinfo : EIATTR_TCGEN05_1CTA_USED
	.align		4
        /*0028*/ 	.byte	0x01, 0x51
	.zero		2


	//----- nvinfo : EIATTR_MAXREG_COUNT
	.align		4
        /*002c*/ 	.byte	0x03, 0x1b
        /*002e*/ 	.short	0x00ff


	//----- nvinfo : EIATTR_NUM_BARRIERS
	.align		4
        /*0030*/ 	.byte	0x02, 0x4c
        /*0032*/ 	.byte	0x07
	.zero		1


	//----- nvinfo : EIATTR_EXTERNS
	.align		4
        /*0034*/ 	.byte	0x04, 0x0f
        /*0036*/ 	.short	(.L_37 - .L_36)


	//   ....[0]....
	.align		4
.L_36:
        /*0038*/ 	.word	index@(__assertfail)


	//----- nvinfo : EIATTR_MERCURY_ISA_VERSION
	.align		4
.L_37:
        /*003c*/ 	.byte	0x03, 0x5f
        /*003e*/ 	.short	0x0101


	//----- nvinfo : EIATTR_INT_WARP_WIDE_INSTR_OFFSETS
	.align		4
        /*0040*/ 	.byte	0x04, 0x31
        /*0042*/ 	.short	(.L_39 - .L_38)


	//   ....[0]....
.L_38:
        /*0044*/ 	.word	0x00001e00


	//   ....[1]....
        /*0048*/ 	.word	0x00003960


	//   ....[2]....
        /*004c*/ 	.word	0x00003990


	//   ....[3]....
        /*0050*/ 	.word	0x000039e0


	//   ....[4]....
        /*0054*/ 	.word	0x000042e0


	//   ....[5]....
        /*0058*/ 	.word	0x00004340


	//   ....[6]....
        /*005c*/ 	.word	0x00004430


	//   ....[7]....
        /*0060*/ 	.word	0x000044a0


	//   ....[8]....
        /*0064*/ 	.word	0x00004590


	//   ....[9]....
        /*0068*/ 	.word	0x00004600


	//   ....[10]....
        /*006c*/ 	.word	0x00004700


	//   ....[11]....
        /*0070*/ 	.word	0x00004780


	//   ....[12]....
        /*0074*/ 	.word	0x00004880


	//   ....[13]....
        /*0078*/ 	.word	0x00004950


	//   ....[14]....
        /*007c*/ 	.word	0x000049f0


	//   ....[15]....
        /*0080*/ 	.word	0x00004ac0


	//   ....[16]....
        /*0084*/ 	.word	0x00004b70


	//   ....[17]....
        /*0088*/ 	.word	0x00004c50


	//   ....[18]....
        /*008c*/ 	.word	0x00004dd0


	//   ....[19]....
        /*0090*/ 	.word	0x00004f20


	//----- nvinfo : EIATTR_COOP_GROUP_MASK_REGIDS
	.align		4
.L_39:
        /*0094*/ 	.byte	0x04, 0x29
        /*0096*/ 	.short	(.L_41 - .L_40)


	//   ....[0]....
.L_40:
        /*0098*/ 	.word	0xffffffff


	//   ....[1]....
        /*009c*/ 	.word	0xffffffff


	//   ....[2]....
        /*00a0*/ 	.word	0xffffffff


	//   ....[3]....
        /*00a4*/ 	.word	0xffffffff


	//   ....[4]....
        /*00a8*/ 	.word	0xffffffff


	//   ....[5]....
        /*00ac*/ 	.word	0xffffffff


	//   ....[6]....
        /*00b0*/ 	.word	0xffffffff


	//   ....[7]....
        /*00b4*/ 	.word	0xffffffff


	//   ....[8]....
        /*00b8*/ 	.word	0xffffffff


	//   ....[9]....
        /*00bc*/ 	.word	0xffffffff


	//   ....[10]....
        /*00c0*/ 	.word	0xffffffff


	//   ....[11]....
        /*00c4*/ 	.word	0xffffffff


	//   ....[12]....
        /*00c8*/ 	.word	0xffffffff


	//----- nvinfo : EIATTR_COOP_GROUP_INSTR_OFFSETS
	.align		4
.L_41:
        /*00cc*/ 	.byte	0x04, 0x28
        /*00ce*/ 	.short	(.L_43 - .L_42)


	//   ....[0]....
.L_42:
        /*00d0*/ 	.word	0x00000090


	//   ....[1]....
        /*00d4*/ 	.word	0x000004d0


	//   ....[2]....
        /*00d8*/ 	.word	0x00000680


	//   ....[3]....
        /*00dc*/ 	.word	0x00000820


	//   ....[4]....
        /*00e0*/ 	.word	0x00000920


	//   ....[5]....
        /*00e4*/ 	.word	0x00000a90


	//   ....[6]....
        /*00e8*/ 	.word	0x00000c30


	//   ....[7]....
        /*00ec*/ 	.word	0x00001ce0


	//   ....[8]....
        /*00f0*/ 	.word	0x00002be0


	//   ....[9]....
        /*00f4*/ 	.word	0x00002df0


	//   ....[10]....
        /*00f8*/ 	.word	0x00002e20


	//   ....[11]....
        /*00fc*/ 	.word	0x00003850


	//   ....[12]....
        /*0100*/ 	.word	0x00003a80


	//----- nvinfo : EIATTR_VRC_CTA_INIT_COUNT
	.align		4
.L_43:
        /*0104*/ 	.byte	0x02, 0x4a
        /*0106*/ 	.byte	0x80
	.zero		1


	//----- nvinfo : EIATTR_SYSCALL_OFFSETS
	.align		4
        /*0108*/ 	.byte	0x04, 0x46
        /*010a*/ 	.short	(.L_45 - .L_44)


	//   ....[0]....
.L_44:
        /*010c*/ 	.word	0x00005990


	//   ....[1]....
        /*0110*/ 	.word	0x00005a80


	//   ....[2]....
        /*0114*/ 	.word	0x000061e0


	//   ....[3]....
        /*0118*/ 	.word	0x00006960


	//   ....[4]....
        /*011c*/ 	.word	0x000070b0


	//   ....[5]....
        /*0120*/ 	.word	0x00007850


	//   ....[6]....
        /*0124*/ 	.word	0x00007ff0


	//   ....[7]....
        /*0128*/ 	.word	0x000087c0


	//   ....[8]....
        /*012c*/ 	.word	0x00008f60


	//   ....[9]....
        /*0130*/ 	.word	0x000096b0


	//----- nvinfo : EIATTR_MBARRIER_INSTR_OFFSETS
	.align		4
.L_45:
        /*0134*/ 	.byte	0x04, 0x39
        /*0136*/ 	.short	(.L_47 - .L_46)


	//   ....[0]....
.L_46:
        /*0138*/ 	.word	0x000005b0
        /*013c*/ 	.word	0x000000ff
        /*0140*/ 	.word	0x00000000
        /*0144*/ 	.short	0x0100
        /*0146*/ 	.byte	0x05
	.zero		1


	//   ....[1]....
        /*0148*/ 	.word	0x000005c0
        /*014c*/ 	.word	0x000000ff
        /*0150*/ 	.word	0x00000030
        /*0154*/ 	.short	0x0100
        /*0156*/ 	.byte	0x05
	.zero		1


	//   ....[2]....
        /*0158*/ 	.word	0x000005d0
        /*015c*/ 	.word	0x000000ff
        /*0160*/ 	.word	0x00000008
        /*0164*/ 	.short	0x0100
        /*0166*/ 	.byte	0x05
	.zero		1


	//   ....[3]....
        /*0168*/ 	.word	0x000005e0
        /*016c*/ 	.word	0x000000ff
        /*0170*/ 	.word	0x00000038
        /*0174*/ 	.short	0x0100
        /*0176*/ 	.byte	0x05
	.zero		1


	//   ....[4]....
        /*0178*/ 	.word	0x000005f0
        /*017c*/ 	.word	0x000000ff
        /*0180*/ 	.word	0x00000010
        /*0184*/ 	.short	0x0100
        /*0186*/ 	.byte	0x05
	.zero		1


	//   ....[5]....
        /*0188*/ 	.word	0x00000600
        /*018c*/ 	.word	0x000000ff
        /*0190*/ 	.word	0x00000040
        /*0194*/ 	.short	0x0100
        /*0196*/ 	.byte	0x05
	.zero		1


	//   ....[6]....
        /*0198*/ 	.word	0x00000610
        /*019c*/ 	.word	0x000000ff
        /*01a0*/ 	.word	0x00000018
        /*01a4*/ 	.short	0x0100
        /*01a6*/ 	.byte	0x05
	.zero		1


	//   ....[7]....
        /*01a8*/ 	.word	0x00000620
        /*01ac*/ 	.word	0x000000ff
        /*01b0*/ 	.word	0x00000048
        /*01b4*/ 	.short	0x0100
        /*01b6*/ 	.byte	0x05
	.zero		1


	//   ....[8]....
        /*01b8*/ 	.word	0x00000630
        /*01bc*/ 	.word	0x000000ff
        /*01c0*/ 	.word	0x00000020
        /*01c4*/ 	.short	0x0100
        /*01c6*/ 	.byte	0x05
	.zero		1


	//   ....[9]....
        /*01c8*/ 	.word	0x00000640
        /*01cc*/ 	.word	0x000000ff
        /*01d0*/ 	.word	0x00000050
        /*01d4*/ 	.short	0x0100
        /*01d6*/ 	.byte	0x05
	.zero		1


	//   ....[10]....
        /*01d8*/ 	.word	0x00000650
        /*01dc*/ 	.word	0x000000ff
        /*01e0*/ 	.word	0x00000028
        /*01e4*/ 	.short	0x0100
        /*01e6*/ 	.byte	0x05
	.zero		1


	//   ....[11]....
        /*01e8*/ 	.word	0x00000660
        /*01ec*/ 	.word	0x000000ff
        /*01f0*/ 	.word	0x00000058
        /*01f4*/ 	.short	0x0100
        /*01f6*/ 	.byte	0x05
	.zero		1


	//   ....[12]....
        /*01f8*/ 	.word	0x00000790
        /*01fc*/ 	.word	0x000000ff
        /*0200*/ 	.word	0x00000060
        /*0204*/ 	.short	0x0100
        /*0206*/ 	.byte	0x07
	.zero		1


	//   ....[13]....
        /*0208*/ 	.word	0x000007a0
        /*020c*/ 	.word	0x000000ff
        /*0210*/ 	.word	0x00000080
        /*0214*/ 	.short	0x0100
        /*0216*/ 	.byte	0x07
	.zero		1


	//   ....[14]....
        /*0218*/ 	.word	0x000007b0
        /*021c*/ 	.word	0x000000ff
        /*0220*/ 	.word	0x00000068
        /*0224*/ 	.short	0x0100
        /*0226*/ 	.byte	0x07
	.zero		1


	//   ....[15]....
        /*0228*/ 	.word	0x000007c0
        /*022c*/ 	.word	0x000000ff
        /*0230*/ 	.word	0x00000088
        /*0234*/ 	.short	0x0100
        /*0236*/ 	.byte	0x07
	.zero		1


	//   ....[16]....
        /*0238*/ 	.word	0x000007d0
        /*023c*/ 	.word	0x000000ff
        /*0240*/ 	.word	0x00000070
        /*0244*/ 	.short	0x0100
        /*0246*/ 	.byte	0x07
	.zero		1


	//   ....[17]....
        /*0248*/ 	.word	0x000007e0
        /*024c*/ 	.word	0x000000ff
        /*0250*/ 	.word	0x00000090
        /*0254*/ 	.short	0x0100
        /*0256*/ 	.byte	0x07
	.zero		1


	//   ....[18]....
        /*0258*/ 	.word	0x000007f0
        /*025c*/ 	.word	0x000000ff
        /*0260*/ 	.word	0x00000078
        /*0264*/ 	.short	0x0100
        /*0266*/ 	.byte	0x07
	.zero		1


	//   ....[19]....
        /*0268*/ 	.word	0x00000800
        /*026c*/ 	.word	0x000000ff
        /*0270*/ 	.word	0x00000098
        /*0274*/ 	.short	0x0100
        /*0276*/ 	.byte	0x07
	.zero		1


	//   ....[20]....
        /*0278*/ 	.word	0x000008f0
        /*027c*/ 	.word	0x000000ff
        /*0280*/ 	.word	0x000000a0
        /*0284*/ 	.short	0x0100
        /*0286*/ 	.byte	0x05
	.zero		1


	//   ....[21]....
        /*0288*/ 	.word	0x00000900
        /*028c*/ 	.word	0x000000ff
        /*0290*/ 	.word	0x000000a8
        /*0294*/ 	.short	0x0100
        /*0296*/ 	.byte	0x05
	.zero		1


	//   ....[22]....
        /*0298*/ 	.word	0x00000a40
        /*029c*/ 	.word	0x000000ff
        /*02a0*/ 	.word	0x000000b0
        /*02a4*/ 	.short	0x0100
        /*02a6*/ 	.byte	0x05
	.zero		1


	//   ....[23]....
        /*02a8*/ 	.word	0x00000a50
        /*02ac*/ 	.word	0x000000ff
        /*02b0*/ 	.word	0x000000c0
        /*02b4*/ 	.short	0x0100
        /*02b6*/ 	.byte	0x05
	.zero		1


	//   ....[24]....
        /*02b8*/ 	.word	0x00000a60
        /*02bc*/ 	.word	0x000000ff
        /*02c0*/ 	.word	0x000000b8
        /*02c4*/ 	.short	0x0100
        /*02c6*/ 	.byte	0x05
	.zero		1


	//   ....[25]....
        /*02c8*/ 	.word	0x00000a70
        /*02cc*/ 	.word	0x000000ff
        /*02d0*/ 	.word	0x000000c8
        /*02d4*/ 	.short	0x0100
        /*02d6*/ 	.byte	0x05
	.zero		1


	//   ....[26]....
        /*02d8*/ 	.word	0x00000ba0
        /*02dc*/ 	.word	0x000000ff
        /*02e0*/ 	.word	0x000000d0
        /*02e4*/ 	.short	0x0100
        /*02e6*/ 	.byte	0x07
	.zero		1


	//   ....[27]....
        /*02e8*/ 	.word	0x00000bb0
        /*02ec*/ 	.word	0x000000ff
        /*02f0*/ 	.word	0x000000f0
        /*02f4*/ 	.short	0x0100
        /*02f6*/ 	.byte	0x07
	.zero		1


	//   ....[28]....
        /*02f8*/ 	.word	0x00000bc0
        /*02fc*/ 	.word	0x000000ff
        /*0300*/ 	.word	0x000000d8
        /*0304*/ 	.short	0x0100
        /*0306*/ 	.byte	0x07
	.zero		1


	//   ....[29]....
        /*0308*/ 	.word	0x00000bd0
        /*030c*/ 	.word	0x000000ff
        /*0310*/ 	.word	0x000000f8
        /*0314*/ 	.short	0x0100
        /*0316*/ 	.byte	0x07
	.zero		1


	//   ....[30]....
        /*0318*/ 	.word	0x00000be0
        /*031c*/ 	.word	0x000000ff
        /*0320*/ 	.word	0x000000e0
        /*0324*/ 	.short	0x0100
        /*0326*/ 	.byte	0x07
	.zero		1


	//   ....[31]....
        /*0328*/ 	.word	0x00000bf0
        /*032c*/ 	.word	0x000000ff
        /*0330*/ 	.word	0x00000100
        /*0334*/ 	.short	0x0100
        /*0336*/ 	.byte	0x07
	.zero		1


	//   ....[32]....
        /*0338*/ 	.word	0x00000c00
        /*033c*/ 	.word	0x000000ff
        /*0340*/ 	.word	0x000000e8
        /*0344*/ 	.short	0x0100
        /*0346*/ 	.byte	0x07
	.zero		1


	//   ....[33]....
        /*0348*/ 	.word	0x00000c10
        /*034c*/ 	.word	0x000000ff
        /*0350*/ 	.word	0x00000108
        /*0354*/ 	.short	0x0100
        /*0356*/ 	.byte	0x07
	.zero		1


	//   ....[34]....
        /*0358*/ 	.word	0x00000d00
        /*035c*/ 	.word	0x000000ff
        /*0360*/ 	.word	0x00000110
        /*0364*/ 	.short	0x0100
        /*0366*/ 	.byte	0x05
	.zero		1


	//   ....[35]....
        /*0368*/ 	.word	0x00000d10
        /*036c*/ 	.word	0x000000ff
        /*0370*/ 	.word	0x00000120
        /*0374*/ 	.short	0x0100
        /*0376*/ 	.byte	0x05
	.zero		1


	//   ....[36]....
        /*0378*/ 	.word	0x00000d20
        /*037c*/ 	.word	0x000000ff
        /*0380*/ 	.word	0x00000118
        /*0384*/ 	.short	0x0100
        /*0386*/ 	.byte	0x05
	.zero		1


	//   ....[37]....
        /*0388*/ 	.word	0x00000d30
        /*038c*/ 	.word	0x000000ff
        /*0390*/ 	.word	0x00000128
        /*0394*/ 	.short	0x0100
        /*0396*/ 	.byte	0x05
	.zero		1


	//   ....[38]....
        /*0398*/ 	.word	0x00001600
        /*039c*/ 	.word	0x00000002
        /*03a0*/ 	.word	0x00000120
        /*03a4*/ 	.short	0x010a
        /*03a6*/ 	.byte	0xff
	.zero		1


	//   ....[39]....
        /*03a8*/ 	.word	0x00001630
        /*03ac*/ 	.word	0x00000002
        /*03b0*/ 	.word	0x00000110
        /*03b4*/ 	.short	0x0101
        /*03b6*/ 	.byte	0xff
	.zero		1


	//   ....[40]....
        /*03b8*/ 	.word	0x00001700
        /*03bc*/ 	.word	0x000000ff
        /*03c0*/ 	.word	0x00000030
        /*03c4*/ 	.short	0x010a
        /*03c6*/ 	.byte	0x08
	.zero		1


	//   ....[41]....
        /*03c8*/ 	.word	0x000017a0
        /*03cc*/ 	.word	0x000000ff
        /*03d0*/ 	.word	0x00000030
        /*03d4*/ 	.short	0x010a
        /*03d6*/ 	.byte	0x21
	.zero		1


	//   ....[42]....
        /*03d8*/ 	.word	0x00001900
        /*03dc*/ 	.word	0x000000ff
        /*03e0*/ 	.word	0x00000030
        /*03e4*/ 	.short	0x010a
        /*03e6*/ 	.byte	0x08
	.zero		1


	//   ....[43]....
        /*03e8*/ 	.word	0x000019f0
        /*03ec*/ 	.word	0x000000ff
        /*03f0*/ 	.word	0x000000a8
        /*03f4*/ 	.short	0x0101
        /*03f6*/ 	.byte	0x04
	.zero		1


	//   ....[44]....
        /*03f8*/ 	.word	0x00001a10
        /*03fc*/ 	.word	0x000000ff
        /*0400*/ 	.word	0x00000030
        /*0404*/ 	.short	0x010a
        /*0406*/ 	.byte	0x08
	.zero		1


	//   ....[45]....
        /*0408*/ 	.word	0x00001a90
        /*040c*/ 	.word	0x000000ff
        /*0410*/ 	.word	0x00000030
        /*0414*/ 	.short	0x010a
        /*0416*/ 	.byte	0x11
	.zero		1


	//   ....[46]....
        /*0418*/ 	.word	0x00001bf0
        /*041c*/ 	.word	0x000000ff
        /*0420*/ 	.word	0x00000030
        /*0424*/ 	.short	0x010a
        /*0426*/ 	.byte	0x08
	.zero		1


	//   ....[47]....
        /*0428*/ 	.word	0x00001d10
        /*042c*/ 	.word	0x00000002
        /*0430*/ 	.word	0x000000b0
        /*0434*/ 	.short	0x010a
        /*0436*/ 	.byte	0xff
	.zero		1


	//   ....[48]....
        /*0438*/ 	.word	0x00001dd0
        /*043c*/ 	.word	0x00000002
        /*0440*/ 	.word	0x00000000
        /*0444*/ 	.short	0x0101
        /*0446*/ 	.byte	0xff
	.zero		1


	//   ....[49]....
        /*0448*/ 	.word	0x00002330
        /*044c*/ 	.word	0x000000ff
        /*0450*/ 	.word	0x00000000
        /*0454*/ 	.short	0x010a
        /*0456*/ 	.byte	0x05
	.zero		1


	//   ....[50]....
        /*0458*/ 	.word	0x000023c0
        /*045c*/ 	.word	0x000000ff
        /*0460*/ 	.word	0x00000000
        /*0464*/ 	.short	0x010a
        /*0466*/ 	.byte	0x05
	.zero		1


	//   ....[51]....
        /*0468*/ 	.word	0x00002450
        /*046c*/ 	.word	0x000000ff
        /*0470*/ 	.word	0x00000000
        /*0474*/ 	.short	0x010a
        /*0476*/ 	.byte	0x05
	.zero		1


	//   ....[52]....
        /*0478*/ 	.word	0x000024e0
        /*047c*/ 	.word	0x000000ff
        /*0480*/ 	.word	0x00000000
        /*0484*/ 	.short	0x010a
        /*0486*/ 	.byte	0x05
	.zero		1


	//   ....[53]....
        /*0488*/ 	.word	0x00002570
        /*048c*/ 	.word	0x000000ff
        /*0490*/ 	.word	0x00000000
        /*0494*/ 	.short	0x010a
        /*0496*/ 	.byte	0x05
	.zero		1


	//   ....[54]....
        /*0498*/ 	.word	0x00002610
        /*049c*/ 	.word	0x00000000
        /*04a0*/ 	.word	0x00000000
        /*04a4*/ 	.short	0x010a
        /*04a6*/ 	.byte	0xff
	.zero		1


	//   ....[55]....
        /*04a8*/ 	.word	0x00002730
        /*04ac*/ 	.word	0x00000000
        /*04b0*/ 	.word	0x00000110
        /*04b4*/ 	.short	0x010a
        /*04b6*/ 	.byte	0xff
	.zero		1


	//   ....[56]....
        /*04b8*/ 	.word	0x000027a0
        /*04bc*/ 	.word	0x00000000
        /*04c0*/ 	.word	0x00000000
        /*04c4*/ 	.short	0x0101
        /*04c6*/ 	.byte	0xff
	.zero		1


	//   ....[57]....
        /*04c8*/ 	.word	0x000027c0
        /*04cc*/ 	.word	0x000000ff
        /*04d0*/ 	.word	0x000000c0
        /*04d4*/ 	.short	0x010a
        /*04d6*/ 	.byte	0x05
	.zero		1


	//   ....[58]....
        /*04d8*/ 	.word	0x000028e0
        /*04dc*/ 	.word	0x00000000
        /*04e0*/ 	.word	0x000000b0
        /*04e4*/ 	.short	0x010a
        /*04e6*/ 	.byte	0xff
	.zero		1


	//   ....[59]....
        /*04e8*/ 	.word	0x000029e0
        /*04ec*/ 	.word	0x00000000
        /*04f0*/ 	.word	0x00000000
        /*04f4*/ 	.short	0x0101
        /*04f6*/ 	.byte	0xff
	.zero		1


	//   ....[60]....
        /*04f8*/ 	.word	0x00002a70
        /*04fc*/ 	.word	0x000000ff
        /*0500*/ 	.word	0x000000c0
        /*0504*/ 	.short	0x0106
        /*0506*/ 	.byte	0x05
	.zero		1


	//   ....[61]....
        /*0508*/ 	.word	0x00002a90
        /*050c*/ 	.word	0x000000ff
        /*0510*/ 	.word	0x000000c0
        /*0514*/ 	.short	0x010a
        /*0516*/ 	.byte	0x05
	.zero		1


	//   ....[62]....
        /*0518*/ 	.word	0x00002b20
        /*051c*/ 	.word	0x000000ff
        /*0520*/ 	.word	0x000000c0
        /*0524*/ 	.short	0x0106
        /*0526*/ 	.byte	0x04
	.zero		1


	//   ....[63]....
        /*0528*/ 	.word	0x00002b60
        /*052c*/ 	.word	0x00000000
        /*0530*/ 	.word	0x000000c0
        /*0534*/ 	.short	0x010a
        /*0536*/ 	.byte	0xff
	.zero		1


	//   ....[64]....
        /*0538*/ 	.word	0x000030a0
        /*053c*/ 	.word	0x00000000
        /*0540*/ 	.word	0x000000b0
        /*0544*/ 	.short	0x010a
        /*0546*/ 	.byte	0xff
	.zero		1


	//   ....[65]....
        /*0548*/ 	.word	0x000031b0
        /*054c*/ 	.word	0x00000003
        /*0550*/ 	.word	0x00000000
        /*0554*/ 	.short	0x0101
        /*0556*/ 	.byte	0xff
	.zero		1


	//   ....[66]....
        /*0558*/ 	.word	0x000031c0
        /*055c*/ 	.word	0x000000ff
        /*0560*/ 	.word	0x00000000
        /*0564*/ 	.short	0x010a
        /*0566*/ 	.byte	0x06
	.zero		1


	//   ....[67]....
        /*0568*/ 	.word	0x000031e0
        /*056c*/ 	.word	0x000000ff
        /*0570*/ 	.word	0x000000f0
        /*0574*/ 	.short	0x010a
        /*0576*/ 	.byte	0x07
	.zero		1


	//   ....[68]....
        /*0578*/ 	.word	0x000032b0
        /*057c*/ 	.word	0x000000ff
        /*0580*/ 	.word	0x00000000
        /*0584*/ 	.short	0x010a
        /*0586*/ 	.byte	0x06
	.zero		1


	//   ....[69]....
        /*0588*/ 	.word	0x000033e0
        /*058c*/ 	.word	0x000000ff
        /*0590*/ 	.word	0x00000000
        /*0594*/ 	.short	0x010a
        /*0596*/ 	.byte	0x1a
	.zero		1


	//   ....[70]....
        /*0598*/ 	.word	0x00003680
        /*059c*/ 	.word	0x000000ff
        /*05a0*/ 	.word	0x00000000
        /*05a4*/ 	.short	0x010a
        /*05a6*/ 	.byte	0x06
	.zero		1


	//   ....[71]....
        /*05a8*/ 	.word	0x00003710
        /*05ac*/ 	.word	0x000000ff
        /*05b0*/ 	.word	0x00000000
        /*05b4*/ 	.short	0x010a
        /*05b6*/ 	.byte	0x06
	.zero		1


	//   ....[72]....
        /*05b8*/ 	.word	0x000037a0
        /*05bc*/ 	.word	0x000000ff
        /*05c0*/ 	.word	0x00000000
        /*05c4*/ 	.short	0x010a
        /*05c6*/ 	.byte	0x06
	.zero		1


	//   ....[73]....
        /*05c8*/ 	.word	0x00003830
        /*05cc*/ 	.word	0x000000ff
        /*05d0*/ 	.word	0x00000000
        /*05d4*/ 	.short	0x010a
        /*05d6*/ 	.byte	0x07
	.zero		1


	//   ....[74]....
        /*05d8*/ 	.word	0x00003c80
        /*05dc*/ 	.word	0x00000000
        /*05e0*/ 	.word	0x000000b0
        /*05e4*/ 	.short	0x010a
        /*05e6*/ 	.byte	0xff
	.zero		1


	//   ....[75]....
        /*05e8*/ 	.word	0x00003d40
        /*05ec*/ 	.word	0x00000000
        /*05f0*/ 	.word	0x00000000
        /*05f4*/ 	.short	0x0101
        /*05f6*/ 	.byte	0xff
	.zero		1


	//   ....[76]....
        /*05f8*/ 	.word	0x00004060
        /*05fc*/ 	.word	0x000000ff
        /*0600*/ 	.word	0x000000a8
        /*0604*/ 	.short	0x010a
        /*0606*/ 	.byte	0x07
	.zero		1


	//   ....[77]....
        /*0608*/ 	.word	0x00004260
        /*060c*/ 	.word	0x000000ff
        /*0610*/ 	.word	0x00000080
        /*0614*/ 	.short	0x010a
        /*0616*/ 	.byte	0x07
	.zero		1


	//   ....[78]....
        /*0618*/ 	.word	0x000043e0
        /*061c*/ 	.word	0x000000ff
        /*0620*/ 	.word	0x00000060
        /*0624*/ 	.short	0x010b
        /*0626*/ 	.byte	0x07
	.zero		1


	//   ....[79]....
        /*0628*/ 	.word	0x000043f0
        /*062c*/ 	.word	0x000000ff
        /*0630*/ 	.word	0x00000000
        /*0634*/ 	.short	0x0101
        /*0636*/ 	.byte	0x15
	.zero		1


	//   ....[80]....
        /*0638*/ 	.word	0x00004400
        /*063c*/ 	.word	0x000000ff
        /*0640*/ 	.word	0x00000088
        /*0644*/ 	.short	0x010a
        /*0646*/ 	.byte	0x07
	.zero		1


	//   ....[81]....
        /*0648*/ 	.word	0x00004540
        /*064c*/ 	.word	0x000000ff
        /*0650*/ 	.word	0x00000068
        /*0654*/ 	.short	0x010b
        /*0656*/ 	.byte	0x07
	.zero		1


	//   ....[82]....
        /*0658*/ 	.word	0x00004550
        /*065c*/ 	.word	0x000000ff
        /*0660*/ 	.word	0x00000000
        /*0664*/ 	.short	0x0101
        /*0666*/ 	.byte	0x0f
	.zero		1


	//   ....[83]....
        /*0668*/ 	.word	0x00004560
        /*066c*/ 	.word	0x000000ff
        /*0670*/ 	.word	0x00000090
        /*0674*/ 	.short	0x010a
        /*0676*/ 	.byte	0x07
	.zero		1


	//   ....[84]....
        /*0678*/ 	.word	0x000046b0
        /*067c*/ 	.word	0x000000ff
        /*0680*/ 	.word	0x00000070
        /*0684*/ 	.short	0x010b
        /*0686*/ 	.byte	0x07
	.zero		1


	//   ....[85]....
        /*0688*/ 	.word	0x000046c0
        /*068c*/ 	.word	0x000000ff
        /*0690*/ 	.word	0x00000000
        /*0694*/ 	.short	0x0101
        /*0696*/ 	.byte	0x0e
	.zero		1


	//   ....[86]....
        /*0698*/ 	.word	0x000046d0
        /*069c*/ 	.word	0x000000ff
        /*06a0*/ 	.word	0x00000098
        /*06a4*/ 	.short	0x010a
        /*06a6*/ 	.byte	0x07
	.zero		1


	//   ....[87]....
        /*06a8*/ 	.word	0x00004830
        /*06ac*/ 	.word	0x000000ff
        /*06b0*/ 	.word	0x00000078
        /*06b4*/ 	.short	0x010b
        /*06b6*/ 	.byte	0x07
	.zero		1


	//   ....[88]....
        /*06b8*/ 	.word	0x00004840
        /*06bc*/ 	.word	0x000000ff
        /*06c0*/ 	.word	0x00000000
        /*06c4*/ 	.short	0x0101
        /*06c6*/ 	.byte	0x0d
	.zero		1


	//   ....[89]....
        /*06c8*/ 	.word	0x00004850
        /*06cc*/ 	.word	0x000000ff
        /*06d0*/ 	.word	0x00000080
        /*06d4*/ 	.short	0x010a
        /*06d6*/ 	.byte	0x07
	.zero		1


	//   ....[90]....
        /*06d8*/ 	.word	0x000049a0
        /*06dc*/ 	.word	0x000000ff
        /*06e0*/ 	.word	0x00000060
        /*06e4*/ 	.short	0x010b
        /*06e6*/ 	.byte	0x07
	.zero		1


	//   ....[91]....
        /*06e8*/ 	.word	0x000049b0
        /*06ec*/ 	.word	0x000000ff
        /*06f0*/ 	.word	0x00000000
        /*06f4*/ 	.short	0x0101
        /*06f6*/ 	.byte	0x15
	.zero		1


	//   ....[92]....
        /*06f8*/ 	.word	0x000049c0
        /*06fc*/ 	.word	0x000000ff
        /*0700*/ 	.word	0x00000088
        /*0704*/ 	.short	0x010a
        /*0706*/ 	.byte	0x07
	.zero		1


	//   ....[93]....
        /*0708*/ 	.word	0x00004b10
        /*070c*/ 	.word	0x000000ff
        /*0710*/ 	.word	0x00000068
        /*0714*/ 	.short	0x010b
        /*0716*/ 	.byte	0x07
	.zero		1


	//   ....[94]....
        /*0718*/ 	.word	0x00004b20
        /*071c*/ 	.word	0x000000ff
        /*0720*/ 	.word	0x00000000
        /*0724*/ 	.short	0x0101
        /*0726*/ 	.byte	0x0f
	.zero		1


	//   ....[95]....
        /*0728*/ 	.word	0x00004b30
        /*072c*/ 	.word	0x000000ff
        /*0730*/ 	.word	0x00000090
        /*0734*/ 	.short	0x010a
        /*0736*/ 	.byte	0x07
	.zero		1


	//   ....[96]....
        /*0738*/ 	.word	0x00004cb0
        /*073c*/ 	.word	0x000000ff
        /*0740*/ 	.word	0x00000070
        /*0744*/ 	.short	0x010b
        /*0746*/ 	.byte	0x07
	.zero		1


	//   ....[97]....
        /*0748*/ 	.word	0x00004cf0
        /*074c*/ 	.word	0x000000ff
        /*0750*/ 	.word	0x00000000
        /*0754*/ 	.short	0x0101
        /*0756*/ 	.byte	0x0e
	.zero		1


	//   ....[98]....
        /*0758*/ 	.word	0x00004d30
        /*075c*/ 	.word	0x000000ff
        /*0760*/ 	.word	0x00000098
        /*0764*/ 	.short	0x010a
        /*0766*/ 	.byte	0x07
	.zero		1


	//   ....[99]....
        /*0768*/ 	.word	0x00004f60
        /*076c*/ 	.word	0x000000ff
        /*0770*/ 	.word	0x00000078
        /*0774*/ 	.short	0x010b
        /*0776*/ 	.byte	0x07
	.zero		1


	//   ....[100]....
        /*0778*/ 	.word	0x00004f80
        /*077c*/ 	.word	0x000000ff
        /*0780*/ 	.word	0x00000000
        /*0784*/ 	.short	0x0101
        /*0786*/ 	.byte	0x0d
	.zero		1


	//   ....[101]....
        /*0788*/ 	.word	0x00004fa0
        /*078c*/ 	.word	0x000000ff
        /*0790*/ 	.word	0x00000080
        /*0794*/ 	.short	0x010a
        /*0796*/ 	.byte	0x07
	.zero		1


	//   ....[102]....
        /*0798*/ 	.word	0x00004fc0
        /*079c*/ 	.word	0x000000ff
        /*07a0*/ 	.word	0x00000088
        /*07a4*/ 	.short	0x010a
        /*07a6*/ 	.byte	0x07
	.zero		1


	//   ....[103]....
        /*07a8*/ 	.word	0x00004fe0
        /*07ac*/ 	.word	0x000000ff
        /*07b0*/ 	.word	0x00000090
        /*07b4*/ 	.short	0x010a
        /*07b6*/ 	.byte	0x07
	.zero		1


	//   ....[104]....
        /*07b8*/ 	.word	0x00005030
        /*07bc*/ 	.word	0x00000002
        /*07c0*/ 	.word	0x00000098
        /*07c4*/ 	.short	0x010a
        /*07c6*/ 	.byte	0xff
	.zero		1


	//   ....[105]....
        /*07c8*/ 	.word	0x00005350
        /*07cc*/ 	.word	0x00000000
        /*07d0*/ 	.word	0x000000b0
        /*07d4*/ 	.short	0x010a
        /*07d6*/ 	.byte	0xff
	.zero		1


	//   ....[106]....
        /*07d8*/ 	.word	0x00005460
        /*07dc*/ 	.word	0x00000000
        /*07e0*/ 	.word	0x00000000
        /*07e4*/ 	.short	0x0101
        /*07e6*/ 	.byte	0xff
	.zero		1


	//   ....[107]....
        /*07e8*/ 	.word	0x00005eb0
        /*07ec*/ 	.word	0x000000ff
        /*07f0*/ 	.word	0x00000060
        /*07f4*/ 	.short	0x010a
        /*07f6*/ 	.byte	0x30
	.zero		1


	//   ....[108]....
        /*07f8*/ 	.word	0x00005ee0
        /*07fc*/ 	.word	0x00000053
        /*0800*/ 	.word	0x000000d0
        /*0804*/ 	.short	0x010a
        /*0806*/ 	.byte	0xff
	.zero		1


	//   ....[109]....
        /*0808*/ 	.word	0x00005fd0
        /*080c*/ 	.word	0x000000ff
        /*0810*/ 	.word	0x00000060
        /*0814*/ 	.short	0x010a
        /*0816*/ 	.byte	0x30
	.zero		1


	//   ....[110]....
        /*0818*/ 	.word	0x000060c0
        /*081c*/ 	.word	0x00000053
        /*0820*/ 	.word	0x000000d0
        /*0824*/ 	.short	0x010a
        /*0826*/ 	.byte	0xff
	.zero		1


	//   ....[111]....
        /*0828*/ 	.word	0x00006690
        /*082c*/ 	.word	0x00000000
        /*0830*/ 	.word	0x00000000
        /*0834*/ 	.short	0x0101
        /*0836*/ 	.byte	0xff
	.zero		1


	//   ....[112]....
        /*0838*/ 	.word	0x000066a0
        /*083c*/ 	.word	0x00000002
        /*0840*/ 	.word	0x00000060
        /*0844*/ 	.short	0x010a
        /*0846*/ 	.byte	0xff
	.zero		1


	//   ....[113]....
        /*0848*/ 	.word	0x00006780
        /*084c*/ 	.word	0x00000002
        /*0850*/ 	.word	0x00000060
        /*0854*/ 	.short	0x010a
        /*0856*/ 	.byte	0xff
	.zero		1


	//   ....[114]....
        /*0858*/ 	.word	0x00006de0
        /*085c*/ 	.word	0x00000010
        /*0860*/ 	.word	0x00000000
        /*0864*/ 	.short	0x0101
        /*0866*/ 	.byte	0xff
	.zero		1


	//   ....[115]....
        /*0868*/ 	.word	0x00006e00
        /*086c*/ 	.word	0x00000000
        /*0870*/ 	.word	0x00000060
        /*0874*/ 	.short	0x010a
        /*0876*/ 	.byte	0xff
	.zero		1


	//   ....[116]....
        /*0878*/ 	.word	0x00006ed0
        /*087c*/ 	.word	0x00000000
        /*0880*/ 	.word	0x00000060
        /*0884*/ 	.short	0x010a
        /*0886*/ 	.byte	0xff
	.zero		1


	//   ....[117]....
        /*0888*/ 	.word	0x00007540
        /*088c*/ 	.word	0x00000010
        /*0890*/ 	.word	0x00000000
        /*0894*/ 	.short	0x0101
        /*0896*/ 	.byte	0xff
	.zero		1


	//   ....[118]....
        /*0898*/ 	.word	0x00007560
        /*089c*/ 	.word	0x00000000
        /*08a0*/ 	.word	0x00000060
        /*08a4*/ 	.short	0x010a
        /*08a6*/ 	.byte	0xff
	.zero		1


	//   ....[119]....
        /*08a8*/ 	.word	0x00007630
        /*08ac*/ 	.word	0x00000000
        /*08b0*/ 	.word	0x00000060
        /*08b4*/ 	.short	0x010a
        /*08b6*/ 	.byte	0xff
	.zero		1


	//   ....[120]....
        /*08b8*/ 	.word	0x00007cd0
        /*08bc*/ 	.word	0x00000010
        /*08c0*/ 	.word	0x00000000
        /*08c4*/ 	.short	0x0101
        /*08c6*/ 	.byte	0xff
	.zero		1


	//   ....[121]....
        /*08c8*/ 	.word	0x00007cf0
        /*08cc*/ 	.word	0x00000000
        /*08d0*/ 	.word	0x00000060
        /*08d4*/ 	.short	0x010a
        /*08d6*/ 	.byte	0xff
	.zero		1


	//   ....[122]....
        /*08d8*/ 	.word	0x00007dc0
        /*08dc*/ 	.word	0x00000000
        /*08e0*/ 	.word	0x00000060
        /*08e4*/ 	.short	0x010a
        /*08e6*/ 	.byte	0xff
	.zero		1


	//   ....[123]....
        /*08e8*/ 	.word	0x000084a0
        /*08ec*/ 	.word	0x00000010
        /*08f0*/ 	.word	0x00000000
        /*08f4*/ 	.short	0x0101
        /*08f6*/ 	.byte	0xff
	.zero		1


	//   ....[124]....
        /*08f8*/ 	.word	0x000084c0
        /*08fc*/ 	.word	0x00000000
        /*0900*/ 	.word	0x00000060
        /*0904*/ 	.short	0x010a
        /*0906*/ 	.byte	0xff
	.zero		1


	//   ....[125]....
        /*0908*/ 	.word	0x00008590
        /*090c*/ 	.word	0x00000000
        /*0910*/ 	.word	0x00000060
        /*0914*/ 	.short	0x010a
        /*0916*/ 	.byte	0xff
	.zero		1


	//   ....[126]....
        /*0918*/ 	.word	0x00008c40
        /*091c*/ 	.word	0x00000010
        /*0920*/ 	.word	0x00000000
        /*0924*/ 	.short	0x0101
        /*0926*/ 	.byte	0xff
	.zero		1


	//   ....[127]....
        /*0928*/ 	.word	0x00008c60
        /*092c*/ 	.word	0x00000000
        /*0930*/ 	.word	0x00000060
        /*0934*/ 	.short	0x010a
        /*0936*/ 	.byte	0xff
	.zero		1


	//   ....[128]....
        /*0938*/ 	.word	0x00008d30
        /*093c*/ 	.word	0x00000000
        /*0940*/ 	.word	0x00000060
        /*0944*/ 	.short	0x010a
        /*0946*/ 	.byte	0xff
	.zero		1


	//   ....[129]....
        /*0948*/ 	.word	0x000093e0
        /*094c*/ 	.word	0x00000010
        /*0950*/ 	.word	0x00000000
        /*0954*/ 	.short	0x0101
        /*0956*/ 	.byte	0xff
	.zero		1


	//   ....[130]....
        /*0958*/ 	.word	0x00009400
        /*095c*/ 	.word	0x00000000
        /*0960*/ 	.word	0x00000060
        /*0964*/ 	.short	0x010a
        /*0966*/ 	.byte	0xff
	.zero		1


	//   ....[131]....
        /*0968*/ 	.word	0x000094d0
        /*096c*/ 	.word	0x00000000
        /*0970*/ 	.word	0x00000060
        /*0974*/ 	.short	0x010a
        /*0976*/ 	.byte	0xff
	.zero		1


	//   ....[132]....
        /*0978*/ 	.word	0x00009750
        /*097c*/ 	.word	0x000000ff
        /*0980*/ 	.word	0x00000000
        /*0984*/ 	.short	0x0101
        /*0986*/ 	.byte	0x05
	.zero		1


	//   ....[133]....
        /*0988*/ 	.word	0x00009b90
        /*098c*/ 	.word	0x00000000
        /*0990*/ 	.word	0x00000000
        /*0994*/ 	.short	0x0101
        /*0996*/ 	.byte	0xff
	.zero		1


	//   ....[134]....
        /*0998*/ 	.word	0x00009e00
        /*099c*/ 	.word	0x000000ff
        /*09a0*/ 	.word	0x00000000
        /*09a4*/ 	.short	0x0101
        /*09a6*/ 	.byte	0x04
	.zero		1


	//   ....[135]....
        /*09a8*/ 	.word	0x00009e20
        /*09ac*/ 	.word	0x00000002
        /*09b0*/ 	.word	0x00000120
        /*09b4*/ 	.short	0x010a
        /*09b6*/ 	.byte	0xff
	.zero		1


	//   ....[136]....
        /*09b8*/ 	.word	0x00009e80
        /*09bc*/ 	.word	0x00000002
        /*09c0*/ 	.word	0x00000030
        /*09c4*/ 	.short	0x010a
        /*09c6*/ 	.byte	0xff
	.zero		1


	//   ....[137]....
        /*09c8*/ 	.word	0x00009ee0
        /*09cc*/ 	.word	0x00000002
        /*09d0*/ 	.word	0x00000030
        /*09d4*/ 	.short	0x010a
        /*09d6*/ 	.byte	0xff
	.zero		1


	//   ....[138]....
        /*09d8*/ 	.word	0x00009f30
        /*09dc*/ 	.word	0x00000002
        /*09e0*/ 	.word	0x000000b0
        /*09e4*/ 	.short	0x010a
        /*09e6*/ 	.byte	0xff
	.zero		1


	//   ....[139]....
        /*09e8*/ 	.word	0x00009f90
        /*09ec*/ 	.word	0x00000000
        /*09f0*/ 	.word	0x00000000
        /*09f4*/ 	.short	0x010a
        /*09f6*/ 	.byte	0xff
	.zero		1


	//   ....[140]....
        /*09f8*/ 	.word	0x00009ff0
        /*09fc*/ 	.word	0x00000000
        /*0a00*/ 	.word	0x00000000
        /*0a04*/ 	.short	0x010a
        /*0a06*/ 	.byte	0xff
	.zero		1


	//   ....[141]....
        /*0a08*/ 	.word	0x0000a050
        /*0a0c*/ 	.word	0x00000000
        /*0a10*/ 	.word	0x00000000
        /*0a14*/ 	.short	0x010a
        /*0a16*/ 	.byte	0xff
	.zero		1


	//   ....[142]....
        /*0a18*/ 	.word	0x0000a0b0
        /*0a1c*/ 	.word	0x00000000
        /*0a20*/ 	.word	0x00000000
        /*0a24*/ 	.short	0x010a
        /*0a26*/ 	.byte	0xff
	.zero		1


	//   ....[143]....
        /*0a28*/ 	.word	0x0000a110
        /*0a2c*/ 	.word	0x00000000
        /*0a30*/ 	.word	0x00000000
        /*0a34*/ 	.short	0x010a
        /*0a36*/ 	.byte	0xff
	.zero		1


	//   ....[144]....
        /*0a38*/ 	.word	0x0000a160
        /*0a3c*/ 	.word	0x00000000
        /*0a40*/ 	.word	0x00000110
        /*0a44*/ 	.short	0x010a
        /*0a46*/ 	.byte	0xff
	.zero		1


	//   ....[145]....
        /*0a48*/ 	.word	0x0000a1c0
        /*0a4c*/ 	.word	0x00000000
        /*0a50*/ 	.word	0x000000c0
        /*0a54*/ 	.short	0x010a
        /*0a56*/ 	.byte	0xff
	.zero		1


	//   ....[146]....
        /*0a58*/ 	.word	0x0000a210
        /*0a5c*/ 	.word	0x00000000
        /*0a60*/ 	.word	0x000000b0
        /*0a64*/ 	.short	0x010a
        /*0a66*/ 	.byte	0xff
	.zero		1


	//   ....[147]....
        /*0a68*/ 	.word	0x0000a270
        /*0a6c*/ 	.word	0x00000000
        /*0a70*/ 	.word	0x000000c0
        /*0a74*/ 	.short	0x010a
        /*0a76*/ 	.byte	0xff
	.zero		1


	//   ....[148]....
        /*0a78*/ 	.word	0x0000a2c0
        /*0a7c*/ 	.word	0x00000000
        /*0a80*/ 	.word	0x000000b0
        /*0a84*/ 	.short	0x010a
        /*0a86*/ 	.byte	0xff
	.zero		1


	//   ....[149]....
        /*0a88*/ 	.word	0x0000a320
        /*0a8c*/ 	.word	0x00000002
        /*0a90*/ 	.word	0x000000f0
        /*0a94*/ 	.short	0x010a
        /*0a96*/ 	.byte	0xff
	.zero		1


	//   ....[150]....
        /*0a98*/ 	.word	0x0000a380
        /*0a9c*/ 	.word	0x00000000
        /*0aa0*/ 	.word	0x00000000
        /*0aa4*/ 	.short	0x010a
        /*0aa6*/ 	.byte	0xff
	.zero		1


	//   ....[151]....
        /*0aa8*/ 	.word	0x0000a3e0
        /*0aac*/ 	.word	0x00000000
        /*0ab0*/ 	.word	0x00000000
        /*0ab4*/ 	.short	0x010a
        /*0ab6*/ 	.byte	0xff
	.zero		1


	//   ....[152]....
        /*0ab8*/ 	.word	0x0000a440
        /*0abc*/ 	.word	0x00000000
        /*0ac0*/ 	.word	0x00000000
        /*0ac4*/ 	.short	0x010a
        /*0ac6*/ 	.byte	0xff
	.zero		1


	//   ....[153]....
        /*0ac8*/ 	.word	0x0000a4a0
        /*0acc*/ 	.word	0x00000000
        /*0ad0*/ 	.word	0x00000000
        /*0ad4*/ 	.short	0x010a
        /*0ad6*/ 	.byte	0xff
	.zero		1


	//   ....[154]....
        /*0ad8*/ 	.word	0x0000a500
        /*0adc*/ 	.word	0x00000000
        /*0ae0*/ 	.word	0x00000000
        /*0ae4*/ 	.short	0x010a
        /*0ae6*/ 	.byte	0xff
	.zero		1


	//   ....[155]....
        /*0ae8*/ 	.word	0x0000a550
        /*0aec*/ 	.word	0x00000000
        /*0af0*/ 	.word	0x000000b0
        /*0af4*/ 	.short	0x010a
        /*0af6*/ 	.byte	0xff
	.zero		1


	//   ....[156]....
        /*0af8*/ 	.word	0x0000a5b0
        /*0afc*/ 	.word	0x00000000
        /*0b00*/ 	.word	0x000000a8
        /*0b04*/ 	.short	0x010a
        /*0b06*/ 	.byte	0xff
	.zero		1


	//   ....[157]....
        /*0b08*/ 	.word	0x0000a610
        /*0b0c*/ 	.word	0x00000000
        /*0b10*/ 	.word	0x00000080
        /*0b14*/ 	.short	0x010a
        /*0b16*/ 	.byte	0xff
	.zero		1


	//   ....[158]....
        /*0b18*/ 	.word	0x0000a670
        /*0b1c*/ 	.word	0x00000000
        /*0b20*/ 	.word	0x00000088
        /*0b24*/ 	.short	0x010a
        /*0b26*/ 	.byte	0xff
	.zero		1


	//   ....[159]....
        /*0b28*/ 	.word	0x0000a6d0
        /*0b2c*/ 	.word	0x00000000
        /*0b30*/ 	.word	0x00000090
        /*0b34*/ 	.short	0x010a
        /*0b36*/ 	.byte	0xff
	.zero		1


	//   ....[160]....
        /*0b38*/ 	.word	0x0000a730
        /*0b3c*/ 	.word	0x00000000
        /*0b40*/ 	.word	0x00000098
        /*0b44*/ 	.short	0x010a
        /*0b46*/ 	.byte	0xff
	.zero		1


	//   ....[161]....
        /*0b48*/ 	.word	0x0000a790
        /*0b4c*/ 	.word	0x00000000
        /*0b50*/ 	.word	0x00000080
        /*0b54*/ 	.short	0x010a
        /*0b56*/ 	.byte	0xff
	.zero		1


	//   ....[162]....
        /*0b58*/ 	.word	0x0000a7f0
        /*0b5c*/ 	.word	0x00000000
        /*0b60*/ 	.word	0x00000088
        /*0b64*/ 	.short	0x010a
        /*0b66*/ 	.byte	0xff
	.zero		1


	//   ....[163]....
        /*0b68*/ 	.word	0x0000a850
        /*0b6c*/ 	.word	0x00000000
        /*0b70*/ 	.word	0x00000090
        /*0b74*/ 	.short	0x010a
        /*0b76*/ 	.byte	0xff
	.zero		1


	//   ....[164]....
        /*0b78*/ 	.word	0x0000a8b0
        /*0b7c*/ 	.word	0x00000000
        /*0b80*/ 	.word	0x00000098
        /*0b84*/ 	.short	0x010a
        /*0b86*/ 	.byte	0xff
	.zero		1


	//   ....[165]....
        /*0b88*/ 	.word	0x0000a910
        /*0b8c*/ 	.word	0x00000000
        /*0b90*/ 	.word	0x00000080
        /*0b94*/ 	.short	0x010a
        /*0b96*/ 	.byte	0xff
	.zero		1


	//   ....[166]....
        /*0b98*/ 	.word	0x0000a970
        /*0b9c*/ 	.word	0x00000000
        /*0ba0*/ 	.word	0x00000088
        /*0ba4*/ 	.short	0x010a
        /*0ba6*/ 	.byte	0xff
	.zero		1


	//   ....[167]....
        /*0ba8*/ 	.word	0x0000a9d0
        /*0bac*/ 	.word	0x00000002
        /*0bb0*/ 	.word	0x00000090
        /*0bb4*/ 	.short	0x010a
        /*0bb6*/ 	.byte	0xff
	.zero		1


	//   ....[168]....
        /*0bb8*/ 	.word	0x0000aa20
        /*0bbc*/ 	.word	0x00000000
        /*0bc0*/ 	.word	0x000000b0
        /*0bc4*/ 	.short	0x010a
        /*0bc6*/ 	.byte	0xff
	.zero		1


	//   ....[169]....
        /*0bc8*/ 	.word	0x0000aa80
        /*0bcc*/ 	.word	0x00000002
        /*0bd0*/ 	.word	0x00000060
        /*0bd4*/ 	.short	0x010a
        /*0bd6*/ 	.byte	0xff
	.zero		1


	//   ....[170]....
        /*0bd8*/ 	.word	0x0000aad0
        /*0bdc*/ 	.word	0x00000053
        /*0be0*/ 	.word	0x000000d0
        /*0be4*/ 	.short	0x010a
        /*0be6*/ 	.byte	0xff
	.zero		1


	//   ....[171]....
        /*0be8*/ 	.word	0x0000ab20
        /*0bec*/ 	.word	0x00000002
        /*0bf0*/ 	.word	0x00000060
        /*0bf4*/ 	.short	0x010a
        /*0bf6*/ 	.byte	0xff
	.zero		1


	//   ....[172]....
        /*0bf8*/ 	.word	0x0000ab70
        /*0bfc*/ 	.word	0x00000000
        /*0c00*/ 	.word	0x00000060
        /*0c04*/ 	.short	0x010a
        /*0c06*/ 	.byte	0xff
	.zero		1


	//   ....[173]....
        /*0c08*/ 	.word	0x0000abc0
        /*0c0c*/ 	.word	0x00000000
        /*0c10*/ 	.word	0x00000060
        /*0c14*/ 	.short	0x010a
        /*0c16*/ 	.byte	0xff
	.zero		1


	//   ....[174]....
        /*0c18*/ 	.word	0x0000ac10
        /*0c1c*/ 	.word	0x00000000
        /*0c20*/ 	.word	0x00000060
        /*0c24*/ 	.short	0x010a
        /*0c26*/ 	.byte	0xff
	.zero		1


	//   ....[175]....
        /*0c28*/ 	.word	0x0000ac60
        /*0c2c*/ 	.word	0x00000000
        /*0c30*/ 	.word	0x00000060
        /*0c34*/ 	.short	0x010a
        /*0c36*/ 	.byte	0xff
	.zero		1


	//   ....[176]....
        /*0c38*/ 	.word	0x0000acb0
        /*0c3c*/ 	.word	0x00000000
        /*0c40*/ 	.word	0x00000060
        /*0c44*/ 	.short	0x010a
        /*0c46*/ 	.byte	0xff
	.zero		1


	//   ....[177]....
        /*0c48*/ 	.word	0x0000ad00
        /*0c4c*/ 	.word	0x00000000
        /*0c50*/ 	.word	0x00000060
        /*0c54*/ 	.short	0x010a
        /*0c56*/ 	.byte	0xff
	.zero		1


	//----- nvinfo : EIATTR_NUM_MBARRIERS
	.align		4
.L_47:
        /*0c58*/ 	.byte	0x03, 0x38
        /*0c5a*/ 	.short	0x0026


	//----- nvinfo : EIATTR_EXIT_INSTR_OFFSETS
	.align		4
        /*0c5c*/ 	.byte	0x04, 0x1c
        /*0c5e*/ 	.short	(.L_49 - .L_48)


	//   ....[0]....
.L_48:
        /*0c60*/ 	.word	0x00002640


	//   ....[1]....
        /*0c64*/ 	.word	0x00002b30


	//   ....[2]....
        /*0c68*/ 	.word	0x00002b90


	//   ....[3]....
        /*0c6c*/ 	.word	0x00003a90


	//   ....[4]....
        /*0c70*/ 	.word	0x00005060


	//   ....[5]....
        /*0c74*/ 	.word	0x000050a0


	//   ....[6]....
        /*0c78*/ 	.word	0x00009cf0


	//   ....[7]....
        /*0c7c*/ 	.word	0x00009d70


	//   ....[8]....
        /*0c80*/ 	.word	0x00009da0


	//   ....[9]....
        /*0c84*/ 	.word	0x00009e10


	//----- nvinfo : EIATTR_MAX_THREADS
	.align		4
.L_49:
        /*0c88*/ 	.byte	0x04, 0x05
        /*0c8a*/ 	.short	(.L_51 - .L_50)
.L_50:
        /*0c8c*/ 	.word	0x00000100
        /*0c90*/ 	.word	0x00000001
        /*0c94*/ 	.word	0x00000001


	//----- nvinfo : EIATTR_CRS_STACK_SIZE
	.align		4
.L_51:
        /*0c98*/ 	.byte	0x04, 0x1e
        /*0c9a*/ 	.short	(.L_53 - .L_52)
.L_52:
        /*0c9c*/ 	.word	0x00000000


	//----- nvinfo : EIATTR_CBANK_PARAM_SIZE
	.align		4
.L_53:
        /*0ca0*/ 	.byte	0x03, 0x19
        /*0ca2*/ 	.short	0x0800


	//----- nvinfo : EIATTR_PARAM_CBANK
	.align		4
        /*0ca4*/ 	.byte	0x04, 0x0a
        /*0ca6*/ 	.short	(.L_55 - .L_54)
	.align		4
.L_54:
        /*0ca8*/ 	.word	index@(.nv.constant0._ZN7cutlass13device_kernelINS_4gemm6kernel13GemmUniversalIN4cute5tupleIJiiiiEEENS1_10collective13CollectiveMmaINS1_35MainloopSm100TmaUmmaWarpSpecializedILi6ELi2ELi4ENS5_IJNS4_1CILi1EEESB_SB_EEEEENS5_IJNSA_ILi128EEESE_NSA_ILi32EEEEEEfNS5_IJlSB_lEEEfSH_NS4_8TiledMMAINS4_8MMA_AtomIJNS4_17SM100_MMA_TF32_SSINS_10tfloat32_tESL_fLi128ELi128ELNS4_4UMMA5MajorE0ELSN_0ELNSM_7ScaleInE0ELSO_0EEEEEENS4_6LayoutISC_NS5_IJNSA_ILi0EEESS_SS_EEEEENS5_IJNS4_10UnderscoreESV_SV_EEEEENS4_13SM90_TMA_LOADENS4_14ComposedLayoutINS4_7SwizzleILi3ELi4ELi3EEENS4_18smem_ptr_flag_bitsILi32EEENSR_INS5_IJNSA_ILi8EEESF_EEENS5_IJSF_SB_EEEEEEEvNS4_8identityESY_S18_vS19_EENS_8epilogue10collective18CollectiveEpilogueINS1B_23Sm100TmaWarpSpecializedILi4ELi2ELi16ELb1ELb0EEEJSG_NS5_IJNSR_ISE_SB_EENSR_INSA_ILi16EEESB_EEEEEfSH_fSH_NS1B_6fusion15FusionCallbacksIS1F_NS1K_17LinearCombinationIffffLNS_15FloatRoundStyleE2EEESG_S1J_JEEENS4_5SM1004TMEM4LOAD26SM100_TMEM_LOAD_32dp32b16xESY_NSZ_INS10_ILi2ELi4ELi3EEES13_NSR_INS5_IJS14_S1H_EEENS5_IJS1H_SB_EEEEEEENS4_39AutoVectorizingCopyWithAssumedAlignmentILi128EEENS4_14SM90_TMA_STOREES1Y_S20_S20_EEEvvEEEEvNT_6ParamsE)
        /*0cac*/ 	.short	0x0380
        /*0cae*/ 	.short	0x0800


	//----- nvinfo : EIATTR_SW_WAR
	.align		4
.L_55:
        /*0cb0*/ 	.byte	0x04, 0x36
        /*0cb2*/ 	.short	(.L_57 - .L_56)
.L_56:
        /*0cb4*/ 	.word	0x00000008
.L_57:


//--------------------- .nv.callgraph             --------------------------
	.section	.nv.callgraph,"",@"SHT_CUDA_CALLGRAPH"
	.align	4
	.sectionentsize	8
	.align		4
        /*0000*/ 	.word	0x00000000
	.align		4
        /*0004*/ 	.word	0xffffffff
	.align		4
        /*0008*/ 	.word	index@(_ZN7cutlass13device_kernelINS_4gemm6kernel13GemmUniversalIN4cute5tupleIJiiiiEEENS1_10collective13CollectiveMmaINS1_35MainloopSm100TmaUmmaWarpSpecializedILi6ELi2ELi4ENS5_IJNS4_1CILi1EEESB_SB_EEEEENS5_IJNSA_ILi128EEESE_NSA_ILi32EEEEEEfNS5_IJlSB_lEEEfSH_NS4_8TiledMMAINS4_8MMA_AtomIJNS4_17SM100_MMA_TF32_SSINS_10tfloat32_tESL_fLi128ELi128ELNS4_4UMMA5MajorE0ELSN_0ELNSM_7ScaleInE0ELSO_0EEEEEENS4_6LayoutISC_NS5_IJNSA_ILi0EEESS_SS_EEEEENS5_IJNS4_10UnderscoreESV_SV_EEEEENS4_13SM90_TMA_LOADENS4_14ComposedLayoutINS4_7SwizzleILi3ELi4ELi3EEENS4_18smem_ptr_flag_bitsILi32EEENSR_INS5_IJNSA_ILi8EEESF_EEENS5_IJSF_SB_EEEEEEEvNS4_8identityESY_S18_vS19_EENS_8epilogue10collective18CollectiveEpilogueINS1B_23Sm100TmaWarpSpecializedILi4ELi2ELi16ELb1ELb0EEEJSG_NS5_IJNSR_ISE_SB_EENSR_INSA_ILi16EEESB_EEEEEfSH_fSH_NS1B_6fusion15FusionCallbacksIS1F_NS1K_17LinearCombinationIffffLNS_15FloatRoundStyleE2EEESG_S1J_JEEENS4_5SM1004TMEM4LOAD26SM100_TMEM_LOAD_32dp32b16xESY_NSZ_INS10_ILi2ELi4ELi3EEES13_NSR_INS5_IJS14_S1H_EEENS5_IJS1H_SB_EEEEEEENS4_39AutoVectorizingCopyWithAssumedAlignmentILi128EEENS4_14SM90_TMA_STOREES1Y_S20_S20_EEEvvEEEEvNT_6ParamsE)
	.align		4
        /*000c*/ 	.word	index@(__assertfail)
	.align		4
        /*0010*/ 	.word	0x00000000
	.align		4
        /*0014*/ 	.word	0xfffffffe
	.align		4
        /*0018*/ 	.word	0x00000000
	.align		4
        /*001c*/ 	.word	0xfffffffd
	.align		4
        /*0020*/ 	.word	0x00000000
	.align		4
        /*0024*/ 	.word	0xfffffffc


//--------------------- .nv.constant4             --------------------------
	.section	.nv.constant4,"a",@progbits
	.align	8
	.align		8
.nv.constant4:
        /*0000*/ 	.dword	__assertfail
	.align		8
        /*0008*/ 	.dword	__unnamed_1
	.align		8
        /*0010*/ 	.dword	__unnamed_2
	.align		8
        /*0018*/ 	.dword	_ZN40_INTERNAL_47ef4f77_4_k_cu_d8599b69_309704cuda3std3__45__cpo5beginE
	.align		8
        /*0020*/ 	.dword	_ZN40_INTERNAL_47ef4f77_4_k_cu_d8599b69_309704cuda3std3__45__cpo3endE
	.align		8
        /*0028*/ 	.dword	_ZN40_INTERNAL_47ef4f77_4_k_cu_d8599b69_309704cuda3std3__45__cpo6cbeginE
	.align		8
        /*0030*/ 	.dword	_ZN40_INTERNAL_47ef4f77_4_k_cu_d8599b69_309704cuda3std3__45__cpo4cendE
	.align		8
        /*0038*/ 	.dword	_ZN40_INTERNAL_47ef4f77_4_k_cu_d8599b69_309704cuda3std3__442_GLOBAL__N__47ef4f77_4_k_cu_d8599b69_309706ignoreE
	.align		8
        /*0040*/ 	.dword	_ZN40_INTERNAL_47ef4f77_4_k_cu_d8599b69_309704cuda3std3__419piecewise_constructE
	.align		8
        /*0048*/ 	.dword	_ZN40_INTERNAL_47ef4f77_4_k_cu_d8599b69_309704cuda3std3__48in_placeE
	.align		8
        /*0050*/ 	.dword	_ZN40_INTERNAL_47ef4f77_4_k_cu_d8599b69_309704cuda3std6ranges3__45__cpo4swapE
	.align		8
        /*0058*/ 	.dword	_ZN40_INTERNAL_47ef4f77_4_k_cu_d8599b69_309704cuda3std6ranges3__45__cpo9iter_moveE
	.align		8
        /*0060*/ 	.dword	_ZN40_INTERNAL_47ef4f77_4_k_cu_d8599b69_309704cute7productE
	.align		8
        /*0068*/ 	.dword	_ZN40_INTERNAL_47ef4f77_4_k_cu_d8599b69_309704cute1_E
	.align		8
        /*0070*/ 	.dword	$str$25
	.align		8
        /*0078*/ 	.dword	$str$26
	.align		8
        /*0080*/ 	.dword	$str$27
	.align		8
        /*0088*/ 	.dword	$str$28


//--------------------- .text._ZN7cutlass13device_kernelINS_4gemm6kernel13GemmUniversalIN4cute5tupleIJiiiiEEENS1_10collective13CollectiveMmaINS1_35MainloopSm100TmaUmmaWarpSpecializedILi6ELi2ELi4ENS5_IJNS4_1CILi1EEESB_SB_EEEEENS5_IJNSA_ILi128EEESE_NSA_ILi32EEEEEEfNS5_IJlSB_lEEEfSH_NS4_8TiledMMAINS4_8MMA_AtomIJNS4_17SM100_MMA_TF32_SSINS_10tfloat32_tESL_fLi128ELi128ELNS4_4UMMA5MajorE0ELSN_0ELNSM_7ScaleInE0ELSO_0EEEEEENS4_6LayoutISC_NS5_IJNSA_ILi0EEESS_SS_EEEEENS5_IJNS4_10UnderscoreESV_SV_EEEEENS4_13SM90_TMA_LOADENS4_14ComposedLayoutINS4_7SwizzleILi3ELi4ELi3EEENS4_18smem_ptr_flag_bitsILi32EEENSR_INS5_IJNSA_ILi8EEESF_EEENS5_IJSF_SB_EEEEEEEvNS4_8identityESY_S18_vS19_EENS_8epilogue10collective18CollectiveEpilogueINS1B_23Sm100TmaWarpSpecializedILi4ELi2ELi16ELb1ELb0EEEJSG_NS5_IJNSR_ISE_SB_EENSR_INSA_ILi16EEESB_EEEEEfSH_fSH_NS1B_6fusion15FusionCallbacksIS1F_NS1K_17LinearCombinationIffffLNS_15FloatRoundStyleE2EEESG_S1J_JEEENS4_5SM1004TMEM4LOAD26SM100_TMEM_LOAD_32dp32b16xESY_NSZ_INS10_ILi2ELi4ELi3EEES13_NSR_INS5_IJS14_S1H_EEENS5_IJS1H_SB_EEEEEEENS4_39AutoVectorizingCopyWithAssumedAlignmentILi128EEENS4_14SM90_TMA_STOREES1Y_S20_S20_EEEvvEEEEvNT_6ParamsE --------------------------
	.section	.text._ZN7cutlass13device_kernelINS_4gemm6kernel13GemmUniversalIN4cute5tupleIJiiiiEEENS1_10collective13CollectiveMmaINS1_35MainloopSm100TmaUmmaWarpSpecializedILi6ELi2ELi4ENS5_IJNS4_1CILi1EEESB_SB_EEEEENS5_IJNSA_ILi128EEESE_NSA_ILi32EEEEEEfNS5_IJlSB_lEEEfSH_NS4_8TiledMMAINS4_8MMA_AtomIJNS4_17SM100_MMA_TF32_SSINS_10tfloat32_tESL_fLi128ELi128ELNS4_4UMMA5MajorE0ELSN_0ELNSM_7ScaleInE0ELSO_0EEEEEENS4_6LayoutISC_NS5_IJNSA_ILi0EEESS_SS_EEEEENS5_IJNS4_10UnderscoreESV_SV_EEEEENS4_13SM90_TMA_LOADENS4_14ComposedLayoutINS4_7SwizzleILi3ELi4ELi3EEENS4_18smem_ptr_flag_bitsILi32EEENSR_INS5_IJNSA_ILi8EEESF_EEENS5_IJSF_SB_EEEEEEEvNS4_8identityESY_S18_vS19_EENS_8epilogue10collective18CollectiveEpilogueINS1B_23Sm100TmaWarpSpecializedILi4ELi2ELi16ELb1ELb0EEEJSG_NS5_IJNSR_ISE_SB_EENSR_INSA_ILi16EEESB_EEEEEfSH_fSH_NS1B_6fusion15FusionCallbacksIS1F_NS1K_17LinearCombinationIffffLNS_15FloatRoundStyleE2EEESG_S1J_JEEENS4_5SM1004TMEM4LOAD26SM100_TMEM_LOAD_32dp32b16xESY_NSZ_INS10_ILi2ELi4ELi3EEES13_NSR_INS5_IJS14_S1H_EEENS5_IJS1H_SB_EEEEEEENS4_39AutoVectorizingCopyWithAssumedAlignmentILi128EEENS4_14SM90_TMA_STOREES1Y_S20_S20_EEEvvEEEEvNT_6ParamsE,"ax",@progbits
	.align	128
.text._ZN7cutlass13device_kernelINS_4gemm6kernel13GemmUniversalIN4cute5tupleIJiiiiEEENS1_10collective13CollectiveMmaINS1_35MainloopSm100TmaUmmaWarpSpecializedILi6ELi2ELi4ENS5_IJNS4_1CILi1EEESB_SB_EEEEENS5_IJNSA_ILi128EEESE_NSA_ILi32EEEEEEfNS5_IJlSB_lEEEfSH_NS4_8TiledMMAINS4_8MMA_AtomIJNS4_17SM100_MMA_TF32_SSINS_10tfloat32_tESL_fLi128ELi128ELNS4_4UMMA5MajorE0ELSN_0ELNSM_7ScaleInE0ELSO_0EEEEEENS4_6LayoutISC_NS5_IJNSA_ILi0EEESS_SS_EEEEENS5_IJNS4_10UnderscoreESV_SV_EEEEENS4_13SM90_TMA_LOADENS4_14ComposedLayoutINS4_7SwizzleILi3ELi4ELi3EEENS4_18smem_ptr_flag_bitsILi32EEENSR_INS5_IJNSA_ILi8EEESF_EEENS5_IJSF_SB_EEEEEEEvNS4_8identityESY_S18_vS19_EENS_8epilogue10collective18CollectiveEpilogueINS1B_23Sm100TmaWarpSpecializedILi4ELi2ELi16ELb1ELb0EEEJSG_NS5_IJNSR_ISE_SB_EENSR_INSA_ILi16EEESB_EEEEEfSH_fSH_NS1B_6fusion15FusionCallbacksIS1F_NS1K_17LinearCombinationIffffLNS_15FloatRoundStyleE2EEESG_S1J_JEEENS4_5SM1004TMEM4LOAD26SM100_TMEM_LOAD_32dp32b16xESY_NSZ_INS10_ILi2ELi4ELi3EEES13_NSR_INS5_IJS14_S1H_EEENS5_IJS1H_SB_EEEEEEENS4_39AutoVectorizingCopyWithAssumedAlignmentILi128EEENS4_14SM90_TMA_STOREES1Y_S20_S20_EEEvvEEEEvNT_6ParamsE:
        .type           _ZN7cutlass13device_kernelINS_4gemm6kernel13GemmUniversalIN4cute5tupleIJiiiiEEENS1_10collective13CollectiveMmaINS1_35MainloopSm100TmaUmmaWarpSpecializedILi6ELi2ELi4ENS5_IJNS4_1CILi1EEESB_SB_EEEEENS5_IJNSA_ILi128EEESE_NSA_ILi32EEEEEEfNS5_IJlSB_lEEEfSH_NS4_8TiledMMAINS4_8MMA_AtomIJNS4_17SM100_MMA_TF32_SSINS_10tfloat32_tESL_fLi128ELi128ELNS4_4UMMA5MajorE0ELSN_0ELNSM_7ScaleInE0ELSO_0EEEEEENS4_6LayoutISC_NS5_IJNSA_ILi0EEESS_SS_EEEEENS5_IJNS4_10UnderscoreESV_SV_EEEEENS4_13SM90_TMA_LOADENS4_14ComposedLayoutINS4_7SwizzleILi3ELi4ELi3EEENS4_18smem_ptr_flag_bitsILi32EEENSR_INS5_IJNSA_ILi8EEESF_EEENS5_IJSF_SB_EEEEEEEvNS4_8identityESY_S18_vS19_EENS_8epilogue10collective18CollectiveEpilogueINS1B_23Sm100TmaWarpSpecializedILi4ELi2ELi16ELb1ELb0EEEJSG_NS5_IJNSR_ISE_SB_EENSR_INSA_ILi16EEESB_EEEEEfSH_fSH_NS1B_6fusion15FusionCallbacksIS1F_NS1K_17LinearCombinationIffffLNS_15FloatRoundStyleE2EEESG_S1J_JEEENS4_5SM1004TMEM4LOAD26SM100_TMEM_LOAD_32dp32b16xESY_NSZ_INS10_ILi2ELi4ELi3EEES13_NSR_INS5_IJS14_S1H_EEENS5_IJS1H_SB_EEEEEEENS4_39AutoVectorizingCopyWithAssumedAlignmentILi128EEENS4_14SM90_TMA_STOREES1Y_S20_S20_EEEvvEEEEvNT_6ParamsE,@function
        .size           _ZN7cutlass13device_kernelINS_4gemm6kernel13GemmUniversalIN4cute5tupleIJiiiiEEENS1_10collective13CollectiveMmaINS1_35MainloopSm100TmaUmmaWarpSpecializedILi6ELi2ELi4ENS5_IJNS4_1CILi1EEESB_SB_EEEEENS5_IJNSA_ILi128EEESE_NSA_ILi32EEEEEEfNS5_IJlSB_lEEEfSH_NS4_8TiledMMAINS4_8MMA_AtomIJNS4_17SM100_MMA_TF32_SSINS_10tfloat32_tESL_fLi128ELi128ELNS4_4UMMA5MajorE0ELSN_0ELNSM_7ScaleInE0ELSO_0EEEEEENS4_6LayoutISC_NS5_IJNSA_ILi0EEESS_SS_EEEEENS5_IJNS4_10UnderscoreESV_SV_EEEEENS4_13SM90_TMA_LOADENS4_14ComposedLayoutINS4_7SwizzleILi3ELi4ELi3EEENS4_18smem_ptr_flag_bitsILi32EEENSR_INS5_IJNSA_ILi8EEESF_EEENS5_IJSF_SB_EEEEEEEvNS4_8identityESY_S18_vS19_EENS_8epilogue10collective18CollectiveEpilogueINS1B_23Sm100TmaWarpSpecializedILi4ELi2ELi16ELb1ELb0EEEJSG_NS5_IJNSR_ISE_SB_EENSR_INSA_ILi16EEESB_EEEEEfSH_fSH_NS1B_6fusion15FusionCallbacksIS1F_NS1K_17LinearCombinationIffffLNS_15FloatRoundStyleE2EEESG_S1J_JEEENS4_5SM1004TMEM4LOAD26SM100_TMEM_LOAD_32dp32b16xESY_NSZ_INS10_ILi2ELi4ELi3EEES13_NSR_INS5_IJS14_S1H_EEENS5_IJS1H_SB_EEEEEEENS4_39AutoVectorizingCopyWithAssumedAlignmentILi128EEENS4_14SM90_TMA_STOREES1Y_S20_S20_EEEvvEEEEvNT_6ParamsE,(.L_x_226 - _ZN7cutlass13device_kernelINS_4gemm6kernel13GemmUniversalIN4cute5tupleIJiiiiEEENS1_10collective13CollectiveMmaINS1_35MainloopSm100TmaUmmaWarpSpecializedILi6ELi2ELi4ENS5_IJNS4_1CILi1EEESB_SB_EEEEENS5_IJNSA_ILi128EEESE_NSA_ILi32EEEEEEfNS5_IJlSB_lEEEfSH_NS4_8TiledMMAINS4_8MMA_AtomIJNS4_17SM100_MMA_TF32_SSINS_10tfloat32_tESL_fLi128ELi128ELNS4_4UMMA5MajorE0ELSN_0ELNSM_7ScaleInE0ELSO_0EEEEEENS4_6LayoutISC_NS5_IJNSA_ILi0EEESS_SS_EEEEENS5_IJNS4_10UnderscoreESV_SV_EEEEENS4_13SM90_TMA_LOADENS4_14ComposedLayoutINS4_7SwizzleILi3ELi4ELi3EEENS4_18smem_ptr_flag_bitsILi32EEENSR_INS5_IJNSA_ILi8EEESF_EEENS5_IJSF_SB_EEEEEEEvNS4_8identityESY_S18_vS19_EENS_8epilogue10collective18CollectiveEpilogueINS1B_23Sm100TmaWarpSpecializedILi4ELi2ELi16ELb1ELb0EEEJSG_NS5_IJNSR_ISE_SB_EENSR_INSA_ILi16EEESB_EEEEEfSH_fSH_NS1B_6fusion15FusionCallbacksIS1F_NS1K_17LinearCombinationIffffLNS_15FloatRoundStyleE2EEESG_S1J_JEEENS4_5SM1004TMEM4LOAD26SM100_TMEM_LOAD_32dp32b16xESY_NSZ_INS10_ILi2ELi4ELi3EEES13_NSR_INS5_IJS14_S1H_EEENS5_IJS1H_SB_EEEEEEENS4_39AutoVectorizingCopyWithAssumedAlignmentILi128EEENS4_14SM90_TMA_STOREES1Y_S20_S20_EEEvvEEEEvNT_6ParamsE)
        .other          _ZN7cutlass13device_kernelINS_4gemm6kernel13GemmUniversalIN4cute5tupleIJiiiiEEENS1_10collective13CollectiveMmaINS1_35MainloopSm100TmaUmmaWarpSpecializedILi6ELi2ELi4ENS5_IJNS4_1CILi1EEESB_SB_EEEEENS5_IJNSA_ILi128EEESE_NSA_ILi32EEEEEEfNS5_IJlSB_lEEEfSH_NS4_8TiledMMAINS4_8MMA_AtomIJNS4_17SM100_MMA_TF32_SSINS_10tfloat32_tESL_fLi128ELi128ELNS4_4UMMA5MajorE0ELSN_0ELNSM_7ScaleInE0ELSO_0EEEEEENS4_6LayoutISC_NS5_IJNSA_ILi0EEESS_SS_EEEEENS5_IJNS4_10UnderscoreESV_SV_EEEEENS4_13SM90_TMA_LOADENS4_14ComposedLayoutINS4_7SwizzleILi3ELi4ELi3EEENS4_18smem_ptr_flag_bitsILi32EEENSR_INS5_IJNSA_ILi8EEESF_EEENS5_IJSF_SB_EEEEEEEvNS4_8identityESY_S18_vS19_EENS_8epilogue10collective18CollectiveEpilogueINS1B_23Sm100TmaWarpSpecializedILi4ELi2ELi16ELb1ELb0EEEJSG_NS5_IJNSR_ISE_SB_EENSR_INSA_ILi16EEESB_EEEEEfSH_fSH_NS1B_6fusion15FusionCallbacksIS1F_NS1K_17LinearCombinationIffffLNS_15FloatRoundStyleE2EEESG_S1J_JEEENS4_5SM1004TMEM4LOAD26SM100_TMEM_LOAD_32dp32b16xESY_NSZ_INS10_ILi2ELi4ELi3EEES13_NSR_INS5_IJS14_S1H_EEENS5_IJS1H_SB_EEEEEEENS4_39AutoVectorizingCopyWithAssumedAlignmentILi128EEENS4_14SM90_TMA_STOREES1Y_S20_S20_EEEvvEEEEvNT_6ParamsE,@"STO_CUDA_ENTRY STV_DEFAULT"
_ZN7cutlass13device_kernelINS_4gemm6kernel13GemmUniversalIN4cute5tupleIJiiiiEEENS1_10collective13CollectiveMmaINS1_35MainloopSm100TmaUmmaWarpSpecializedILi6ELi2ELi4ENS5_IJNS4_1CILi1EEESB_SB_EEEEENS5_IJNSA_ILi128EEESE_NSA_ILi32EEEEEEfNS5_IJlSB_lEEEfSH_NS4_8TiledMMAINS4_8MMA_AtomIJNS4_17SM100_MMA_TF32_SSINS_10tfloat32_tESL_fLi128ELi128ELNS4_4UMMA5MajorE0ELSN_0ELNSM_7ScaleInE0ELSO_0EEEEEENS4_6LayoutISC_NS5_IJNSA_ILi0EEESS_SS_EEEEENS5_IJNS4_10UnderscoreESV_SV_EEEEENS4_13SM90_TMA_LOADENS4_14ComposedLayoutINS4_7SwizzleILi3ELi4ELi3EEENS4_18smem_ptr_flag_bitsILi32EEENSR_INS5_IJNSA_ILi8EEESF_EEENS5_IJSF_SB_EEEEEEEvNS4_8identityESY_S18_vS19_EENS_8epilogue10collective18CollectiveEpilogueINS1B_23Sm100TmaWarpSpecializedILi4ELi2ELi16ELb1ELb0EEEJSG_NS5_IJNSR_ISE_SB_EENSR_INSA_ILi16EEESB_EEEEEfSH_fSH_NS1B_6fusion15FusionCallbacksIS1F_NS1K_17LinearCombinationIffffLNS_15FloatRoundStyleE2EEESG_S1J_JEEENS4_5SM1004TMEM4LOAD26SM100_TMEM_LOAD_32dp32b16xESY_NSZ_INS10_ILi2ELi4ELi3EEES13_NSR_INS5_IJS14_S1H_EEENS5_IJS1H_SB_EEEEEEENS4_39AutoVectorizingCopyWithAssumedAlignmentILi128EEENS4_14SM90_TMA_STOREES1Y_S20_S20_EEEvvEEEEvNT_6ParamsE:
[----:B------:R-:W1:Y:S01]  /*0000*/  LDC R1, c[0x0][0x37c] ;  /* 0x0000df00ff017b82 */ /* 0x000e620000000800 */
[----:B------:R-:W2:Y:S01]  /*0010*/  S2R R76, SR_TID.X ;  /* 0x00000000004c7919 */ /* 0x000ea20000002100 */
[----:B------:R-:W3:Y:S01]  /*0020*/  LDCU.64 UR4, c[0x0][0x890] ;  /* 0x00011200ff0477ac */ /* 0x000ee20008000a00 */
[----:B------:R-:W-:Y:S02]  /*0030*/  PRMT R64, RZ, 0x7610, R64 ;  /* 0x00007610ff407816 */ /* 0x000fe40000000040 */
[----:B------:R-:W-:Y:S01]  /*0040*/  ELECT P5, URZ, PT ;  /* 0x0000000000ff782f */ /* 0x000fe200038a0000 */
[----:B------:R-:W4:Y:S01]  /*0050*/  LDCU.64 UR46, c[0x0][0x358] ;  /* 0x00006b00ff2e77ac */ /* 0x000f220008000a00 */
[----:B---3--:R-:W-:-:S04]  /*0060*/  UISETP.NE.U32.AND UP0, UPT, UR4, URZ, UPT ;  /* 0x000000ff0400728c */ /* 0x008fc8000bf05070 */
[----:B------:R-:W-:Y:S01]  /*0070*/  UISETP.NE.AND.EX UP0, UPT, UR5, URZ, UPT, UP0 ;  /* 0x000000ff0500728c */ /* 0x000fe2000bf05300 */
[----:B--2---:R-:W-:-:S05]  /*0080*/  SHF.R.U32.HI R68, RZ, 0x5, R76 ;  /* 0x00000005ff447819 */ /* 0x004fca000001164c */
[----:B------:R-:W2:Y:S02]  /*0090*/  SHFL.IDX PT, R0, R68, RZ, 0x1f ;  /* 0x00001fff44007589 */ /* 0x000ea400000e0000 */
[----:B--2---:R-:W-:Y:S01]  /*00a0*/  R2UR UR8, R0 ;  /* 0x00000000000872ca */ /* 0x004fe200000e0000 */
[----:B-1--4-:R-:W-:-:S14]  /*00b0*/  BRA.U UP0, `(.L_x_0) ;  /* 0x00000001002c7547 */ /* 0x012fdc000b800000 */
[----:B------:R-:W1:Y:S02]  /*00c0*/  LDCU.64 UR6, c[0x0][0x888] ;  /* 0x00011100ff0677ac */ /* 0x000e640008000a00 */
[----:B-1----:R-:W-:-:S04]  /*00d0*/  UISETP.NE.U32.AND UP0, UPT, UR6, URZ, UPT ;  /* 0x000000ff0600728c */ /* 0x002fc8000bf05070 */
[----:B------:R-:W-:-:S09]  /*00e0*/  UISETP.NE.AND.EX UP0, UPT, UR7, URZ, UPT, UP0 ;  /* 0x000000ff0700728c */ /* 0x000fd2000bf05300 */
[----:B------:R-:W-:Y:S05]  /*00f0*/  BRA.U !UP0, `(.L_x_1) ;  /* 0x0000000108107547 */ /* 0x000fea000b800000 */
[----:B------:R-:W1:Y:S02]  /*0100*/  LDC.64 R2, c[0x0][0x888] ;  /* 0x00022200ff027b82 */ /* 0x000e640000000a00 */
[----:B-1----:R1:W5:Y:S01]  /*0110*/  LDG.E R35, desc[UR46][R2.64] ;  /* 0x0000002e02237981 */ /* 0x002362000c1e1900 */
[----:B------:R-:W-:Y:S01]  /*0120*/  HFMA2 R64, -RZ, RZ, 0, 5.9604644775390625e-08 ;  /* 0x00000001ff407431 */ /* 0x000fe200000001ff */
[----:B------:R-:W-:Y:S05]  /*0130*/  BRA `(.L_x_0) ;  /* 0x00000000000c7947 */ /* 0x000fea0003800000 */
.L_x_1:
[----:B------:R-:W1:Y:S01]  /*0140*/  LDCU UR6, c[0x0][0x880] ;  /* 0x00011000ff0677ac */ /* 0x000e620008000800 */
[----:B------:R-:W-:Y:S01]  /*0150*/  HFMA2 R64, -RZ, RZ, 0, 5.9604644775390625e-08 ;  /* 0x00000001ff407431 */ /* 0x000fe200000001ff */
[----:B-1----:R-:W-:-:S07]  /*0160*/  MOV R35, UR6 ;  /* 0x0000000600237c02 */ /* 0x002fce0008000f00 */
.L_x_0:
[----:B------:R-:W2:Y:S02]  /*0170*/  LDCU.64 UR6, c[0x0][0x8b0] ;  /* 0x00011600ff0677ac */ /* 0x000ea40008000a00 */
[----:B--2---:R-:W-:-:S04]  /*0180*/  UISETP.NE.U32.AND UP0, UPT, UR6, URZ, UPT ;  /* 0x000000ff0600728c */ /* 0x004fc8000bf05070 */
[----:B------:R-:W-:-:S09]  /*0190*/  UISETP.NE.AND.EX UP0, UPT, UR7, URZ, UPT, UP0 ;  /* 0x000000ff0700728c */ /* 0x000fd2000bf05300 */
[----:B------:R-:W-:Y:S05]  /*01a0*/  BRA.U UP0, `(.L_x_2) ;  /* 0x0000000100247547 */ /* 0x000fea000b800000 */
[----:B------:R-:W2:Y:S02]  /*01b0*/  LDCU.64 UR6, c[0x0][0x8a8] ;  /* 0x00011500ff0677ac */ /* 0x000ea40008000a00 */
[----:B--2---:R-:W-:-:S04]  /*01c0*/  UISETP.NE.U32.AND UP0, UPT, UR6, URZ, UPT ;  /* 0x000000ff0600728c */ /* 0x004fc8000bf05070 */
[----:B------:R-:W-:-:S09]  /*01d0*/  UISETP.NE.AND.EX UP0, UPT, UR7, URZ, UPT, UP0 ;  /* 0x000000ff0700728c */ /* 0x000fd2000bf05300 */
[----:B------:R-:W-:Y:S05]  /*01e0*/  BRA.U !UP0, `(.L_x_3) ;  /* 0x00000001080c7547 */ /* 0x000fea000b800000 */
[----:B-1----:R-:W1:Y:S02]  /*01f0*/  LDC.64 R2, c[0x0][0x8a8] ;  /* 0x00022a00ff027b82 */ /* 0x002e640000000a00 */
[----:B-1----:R2:W5:Y:S01]  /*0200*/  LDG.E R33, desc[UR46][R2.64] ;  /* 0x0000002e02217981 */ /* 0x002562000c1e1900 */
[----:B------:R-:W-:Y:S05]  /*0210*/  BRA `(.L_x_2) ;  /* 0x0000000000087947 */ /* 0x000fea0003800000 */
.L_x_3:
[----:B------:R-:W2:Y:S02]  /*0220*/  LDCU UR6, c[0x0][0x8a0] ;  /* 0x00011400ff0677ac */ /* 0x000ea40008000800 */
[----:B--2---:R-:W-:Y:S02]  /*0230*/  MOV R33, UR6 ;  /* 0x0000000600217c02 */ /* 0x004fe40008000f00 */
.L_x_2:
[----:B------:R-:W-:Y:S01]  /*0240*/  IMAD.U32 R0, RZ, RZ, UR8 ;  /* 0x00000008ff007e24 */ /* 0x000fe2000f8e00ff */
[----:B------:R-:W-:Y:S04]  /*0250*/  BSSY.RECONVERGENT B0, `(.L_x_4) ;  /* 0x000000c000007945 */ /* 0x000fe80003800200 */
[C---:B------:R-:W-:Y:S02]  /*0260*/  ISETP.NE.OR P1, PT, R0.reuse, 0x1, !P5 ;  /* 0x000000010000780c */ /* 0x040fe40006f25670 */
[----:B------:R-:W-:-:S11]  /*0270*/  ISETP.NE.OR P0, PT, R0, 0x3, !P5 ;  /* 0x000000030000780c */ /* 0x000fd60006f05670 */
[----:B------:R-:W-:Y:S05]  /*0280*/  @P1 BRA `(.L_x_5) ;  /* 0x0000000000201947 */ /* 0x000fea0003800000 */
[----:B------:R-:W3:Y:S02]  /*0290*/  LDCU.64 UR6, c[0x0][0x348] ;  /* 0x00006900ff0677ac */ /* 0x000ee40008000a00 */
[----:B---3--:R-:W-:Y:S02]  /*02a0*/  UIADD3 UR10, UP1, UPT, UR6, 0x80, URZ ;  /* 0x00000080060a7890 */ /* 0x008fe4000ff3e0ff */
[----:B------:R-:W-:Y:S02]  /*02b0*/  UIADD3 UR6, UP0, UPT, UR6, 0x180, URZ ;  /* 0x0000018006067890 */ /* 0x000fe4000ff1e0ff */
[----:B------:R-:W-:Y:S02]  /*02c0*/  UIADD3.X UR11, UPT, UPT, URZ, UR7, URZ, UP1, !UPT ;  /* 0x00000007ff0b7290 */ /* 0x000fe40008ffe4ff */
[----:B------:R-:W-:-:S07]  /*02d0*/  UIADD3.X UR7, UPT, UPT, URZ, UR7, URZ, UP0, !UPT ;  /* 0x00000007ff077290 */ /* 0x000fce00087fe4ff */
[----:B------:R3:W-:Y:S02]  /*02e0*/  UTMACCTL.PF [UR10] ;  /* 0x000000000a0079b9 */ /* 0x0007e40008040000 */
[----:B------:R3:W-:Y:S02]  /*02f0*/  UTMACCTL.PF [UR6] ;  /* 0x00000000060079b9 */ /* 0x0007e40008040000 */
[----:B---3--:R-:W-:Y:S01]  /*0300*/  NOP ;  /* 0x0000000000007918 */ /* 0x008fe20000000000 */
.L_x_5:
[----:B------:R-:W-:Y:S05]  /*0310*/  BSYNC.RECONVERGENT B0 ;  /* 0x0000000000007941 */ /* 0x000fea0003800200 */
.L_x_4:
[----:B------:R-:W-:Y:S04]  /*0320*/  BSSY.RECONVERGENT B0, `(.L_x_6) ;  /* 0x000000a000007945 */ /* 0x000fe80003800200 */
        /* <DEDUP_REMOVED lines=9> */
.L_x_7:
[----:B------:R-:W-:Y:S05]  /*03c0*/  BSYNC.RECONVERGENT B0 ;  /* 0x0000000000007941 */ /* 0x000fea0003800200 */
.L_x_6:
[----:B------:R-:W3:Y:S01]  /*03d0*/  LDCU.64 UR6, c[0x0][0x888] ;  /* 0x00011100ff0677ac */ /* 0x000ee20008000a00 */
[----:B------:R-:W-:Y:S02]  /*03e0*/  UISETP.EQ.U32.AND UP1, UPT, UR4, URZ, UPT ;  /* 0x000000ff0400728c */ /* 0x000fe4000bf22070 */
[----:B------:R-:W-:Y:S02]  /*03f0*/  UPLOP3.LUT UP2, UPT, UPT, UPT, UPT, 0x80, 0x8 ;  /* 0x000000000008789c */ /* 0x000fe40003f4f070 */
[----:B---3--:R-:W-:-:S04]  /*0400*/  UISETP.NE.U32.AND UP0, UPT, UR6, URZ, UPT ;  /* 0x000000ff0600728c */ /* 0x008fc8000bf05070 */
[----:B------:R-:W-:-:S04]  /*0410*/  UISETP.NE.AND.EX UP0, UPT, UR7, URZ, UPT, UP0 ;  /* 0x000000ff0700728c */ /* 0x000fc8000bf05300 */
[----:B------:R-:W-:-:S04]  /*0420*/  UISETP.EQ.OR.EX UP3, UPT, UR5, URZ, !UP0, UP1 ;  /* 0x000000ff0500728c */ /* 0x000fc8000c762710 */
[----:B------:R-:W-:-:S05]  /*0430*/  UP2UR UR50, UPR, URZ, 0x8 ;  /* 0x00000008ff327883 */ /* 0x000fca0008000000 */
[----:B------:R-:W-:Y:S07]  /*0440*/  BRA.U !UP3, `(.L_x_8) ;  /* 0x000000010b207547 */ /* 0x000fee000b800000 */
[----:B------:R-:W-:Y:S01]  /*0450*/  UISETP.NE.U32.AND UP2, UPT, UR4, URZ, UPT ;  /* 0x000000ff0400728c */ /* 0x000fe2000bf45070 */
[----:B-----5:R-:W-:Y:S01]  /*0460*/  FSETP.NEU.AND P0, PT, R35, RZ, PT ;  /* 0x000000ff2300720b */ /* 0x020fe20003f0d000 */
[----:B------:R-:W-:Y:S02]  /*0470*/  USEL UR4, URZ, 0xffffffff, UP0 ;  /* 0xffffffffff047887 */ /* 0x000fe40008000000 */
[----:B------:R-:W-:-:S10]  /*0480*/  UISETP.NE.AND.EX UP2, UPT, UR5, URZ, UPT, UP2 ;  /* 0x000000ff0500728c */ /* 0x000fd4000bf45320 */
[----:B------:R-:W-:Y:S01]  /*0490*/  VOTEU.ANY UP1, P0 ;  /* 0x0000000000ff7886 */ /* 0x000fe20000020100 */
[----:B------:R-:W-:-:S04]  /*04a0*/  @!UP2 USEL UR4, URZ, 0xffffffff, UP1 ;  /* 0xffffffffff04a887 */ /* 0x000fc80008800000 */
[----:B------:R-:W-:-:S04]  /*04b0*/  ULOP3.LUT UR4, UR4, 0x1, URZ, 0xc0, !UPT ;  /* 0x0000000104047892 */ /* 0x000fc8000f8ec0ff */
[----:B------:R-:W-:-:S11]  /*04c0*/  UISETP.NE.U32.AND UP2, UPT, UR4, 0x1, UPT ;  /* 0x000000010400788c */ /* 0x000fd6000bf45070 */
.L_x_8:
[----:B-12---:R-:W1:Y:S01]  /*04d0*/  SHFL.IDX PT, R2, R68, RZ, 0x1f ;  /* 0x00001fff44027589 */ /* 0x006e6200000e0000 */
[----:B------:R-:W-:-:S04]  /*04e0*/  UISETP.NE.AND UP1, UPT, UR8, 0x2, UPT ;  /* 0x000000020800788c */ /* 0x000fc8000bf25270 */
[----:B------:R-:W-:Y:S01]  /*04f0*/  USEL UR6, URZ, 0x1, UP1 ;  /* 0x00000001ff067887 */ /* 0x000fe20008800000 */
[----:B-1----:R-:W-:-:S13]  /*0500*/  ISETP.NE.AND P0, PT, R2, RZ, PT ;  /* 0x000000ff0200720c */ /* 0x002fda0003f05270 */
[----:B------:R-:W-:Y:S05]  /*0510*/  @P0 BRA `(.L_x_9) ;  /* 0x0000000000580947 */ /* 0x000fea0003800000 */
[----:B------:R-:W1:Y:S01]  /*0520*/  S2UR UR5, SR_CgaCtaId ;  /* 0x00000000000579c3 */ /* 0x000e620000008800 */
[----:B------:R-:W-:Y:S01]  /*0530*/  UMOV UR7, 0x400 ;  /* 0x0000040000077882 */ /* 0x000fe20000000000 */
[----:B------:R-:W-:Y:S01]  /*0540*/  UMOV UR4, 0x1 ;  /* 0x0000000100047882 */ /* 0x000fe20000000000 */
[----:B------:R-:W-:Y:S01]  /*0550*/  ELECT P0, URZ, PT ;  /* 0x0000000000ff782f */ /* 0x000fe20003800000 */
[----:B------:R-:W-:-:S04]  /*0560*/  UIADD3 UR10, UPT, UPT, -UR4, 0x100000, URZ ;  /* 0x00100000040a7890 */ /* 0x000fc8000fffe1ff */
[----:B------:R-:W-:Y:S02]  /*0570*/  USHF.L.U32 UR11, UR10, 0xb, URZ ;  /* 0x0000000b0a0b7899 */ /* 0x000fe400080006ff */
[----:B------:R-:W-:Y:S02]  /*0580*/  USHF.L.U32 UR10, UR10, 0x1, URZ ;  /* 0x000000010a0a7899 */ /* 0x000fe400080006ff */
[----:B-1----:R-:W-:Y:S01]  /*0590*/  ULEA UR5, UR5, UR7, 0x18 ;  /* 0x0000000705057291 */ /* 0x002fe2000f8ec0ff */
[----:B------:R-:W1:Y:S11]  /*05a0*/  FENCE.VIEW.ASYNC.S ;  /* 0x00000000000073c6 */ /* 0x000e760000000000 */
[----:B-1----:R1:W2:Y:S01]  /*05b0*/  SYNCS.EXCH.64 URZ, [UR5], UR10 ;  /* 0x0000000a05ff75b2 */ /* 0x0022a20008000100 */
[----:B------:R1:W3:Y:S01]  /*05c0*/  SYNCS.EXCH.64 URZ, [UR5+0x30], UR10 ;  /* 0x0000300a05ff75b2 */ /* 0x0002e20008000100 */
[----:B------:R1:W4:Y:S01]  /*05d0*/  SYNCS.EXCH.64 URZ, [UR5+0x8], UR10 ;  /* 0x0000080a05ff75b2 */ /* 0x0003220008000100 */
[----:B------:R1:W1:Y:S01]  /*05e0*/  SYNCS.EXCH.64 URZ, [UR5+0x38], UR10 ;  /* 0x0000380a05ff75b2 */ /* 0x0002620008000100 */
        /* <DEDUP_REMOVED lines=8> */
[----:B------:R-:W-:Y:S01]  /*0670*/  NOP ;  /* 0x0000000000007918 */ /* 0x000fe20000000000 */
.L_x_9:
[----:B------:R-:W2:Y:S01]  /*0680*/  SHFL.IDX PT, R2, R68, RZ, 0x1f ;  /* 0x00001fff44027589 */ /* 0x000ea200000e0000 */
[----:B------:R-:W-:Y:S01]  /*0690*/  NOP ;  /* 0x0000000000007918 */ /* 0x000fe20000000000 */
[----:B--2---:R-:W-:-:S13]  /*06a0*/  ISETP.NE.AND P0, PT, R2, 0x1, PT ;  /* 0x000000010200780c */ /* 0x004fda0003f05270 */
[----:B------:R-:W-:Y:S05]  /*06b0*/  @P0 BRA `(.L_x_10) ;  /* 0x0000000000580947 */ /* 0x000fea0003800000 */
[----:B------:R-:W2:Y:S01]  /*06c0*/  S2UR UR7, SR_CgaCtaId ;  /* 0x00000000000779c3 */ /* 0x000ea20000008800 */
[----:B------:R-:W-:Y:S01]  /*06d0*/  UMOV UR9, 0x400 ;  /* 0x0000040000097882 */ /* 0x000fe20000000000 */
[----:B-1----:R-:W-:Y:S01]  /*06e0*/  UMOV UR5, 0x20 ;  /* 0x0000002000057882 */ /* 0x002fe20000000000 */
[----:B------:R-:W-:Y:S01]  /*06f0*/  UMOV UR4, 0x80 ;  /* 0x0000008000047882 */ /* 0x000fe20000000000 */
[----:B------:R-:W-:-:S04]  /*0700*/  UIADD3 UR10, UPT, UPT, -UR5, 0x100000, URZ ;  /* 0x00100000050a7890 */ /* 0x000fc8000fffe1ff */
[----:B------:R-:W-:Y:S02]  /*0710*/  USHF.L.U32 UR11, UR10, 0xb, URZ ;  /* 0x0000000b0a0b7899 */ /* 0x000fe400080006ff */
[----:B------:R-:W-:Y:S02]  /*0720*/  USHF.L.U32 UR10, UR10, 0x1, URZ ;  /* 0x000000010a0a7899 */ /* 0x000fe400080006ff */
[----:B------:R-:W-:-:S04]  /*0730*/  UIADD3 UR4, UPT, UPT, -UR4, 0x100000, URZ ;  /* 0x0010000004047890 */ /* 0x000fc8000fffe1ff */
[----:B------:R-:W-:Y:S02]  /*0740*/  USHF.L.U32 UR5, UR4, 0xb, URZ ;  /* 0x0000000b04057899 */ /* 0x000fe400080006ff */
[----:B------:R-:W-:Y:S01]  /*0750*/  USHF.L.U32 UR4, UR4, 0x1, URZ ;  /* 0x0000000104047899 */ /* 0x000fe200080006ff */
[----:B------:R-:W-:Y:S01]  /*0760*/  ELECT P0, URZ, PT ;  /* 0x0000000000ff782f */ /* 0x000fe20003800000 */
[----:B--2---:R-:W-:Y:S01]  /*0770*/  ULEA UR7, UR7, UR9, 0x18 ;  /* 0x0000000907077291 */ /* 0x004fe2000f8ec0ff */
[----:B------:R-:W1:Y:S11]  /*0780*/  FENCE.VIEW.ASYNC.S ;  /* 0x00000000000073c6 */ /* 0x000e760000000000 */
[----:B-1----:R2:W1:Y:S01]  /*0790*/  SYNCS.EXCH.64 URZ, [UR7+0x60], UR10 ;  /* 0x0000600a07ff75b2 */ /* 0x0024620008000100 */
[----:B------:R2:W1:Y:S01]  /*07a0*/  SYNCS.EXCH.64 URZ, [UR7+0x80], UR4 ;  /* 0x0000800407ff75b2 */ /* 0x0004620008000100 */
[----:B------:R2:W1:Y:S01]  /*07b0*/  SYNCS.EXCH.64 URZ, [UR7+0x68], UR10 ;  /* 0x0000680a07ff75b2 */ /* 0x0004620008000100 */
[----:B------:R2:W1:Y:S01]  /*07c0*/  SYNCS.EXCH.64 URZ, [UR7+0x88], UR4 ;  /* 0x0000880407ff75b2 */ /* 0x0004620008000100 */
[----:B------:R2:W1:Y:S01]  /*07d0*/  SYNCS.EXCH.64 URZ, [UR7+0x70], UR10 ;  /* 0x0000700a07ff75b2 */ /* 0x0004620008000100 */
[----:B------:R2:W1:Y:S01]  /*07e0*/  SYNCS.EXCH.64 URZ, [UR7+0x90], UR4 ;  /* 0x0000900407ff75b2 */ /* 0x0004620008000100 */
[----:B------:R2:W1:Y:S01]  /*07f0*/  SYNCS.EXCH.64 URZ, [UR7+0x78], UR10 ;  /* 0x0000780a07ff75b2 */ /* 0x0004620008000100 */
[----:B------:R2:W1:Y:S02]  /*0800*/  SYNCS.EXCH.64 URZ, [UR7+0x98], UR4 ;  /* 0x0000980407ff75b2 */ /* 0x0004640008000100 */
[----:B--2---:R-:W-:Y:S01]  /*0810*/  NOP ;  /* 0x0000000000007918 */ /* 0x004fe20000000000 */
.L_x_10:
[----:B------:R-:W2:Y:S01]  /*0820*/  SHFL.IDX PT, R2, R68, RZ, 0x1f ;  /* 0x00001fff44027589 */ /* 0x000ea200000e0000 */
[----:B------:R-:W-:Y:S01]  /*0830*/  NOP ;  /* 0x0000000000007918 */ /* 0x000fe20000000000 */
[----:B--2---:R-:W-:-:S13]  /*0840*/  ISETP.NE.AND P0, PT, R2, 0x3, PT ;  /* 0x000000030200780c */ /* 0x004fda0003f05270 */
[----:B------:R-:W-:Y:S05]  /*0850*/  @P0 BRA `(.L_x_11) ;  /* 0x0000000000300947 */ /* 0x000fea0003800000 */
[----:B-1----:R-:W1:Y:S01]  /*0860*/  S2UR UR5, SR_CgaCtaId ;  /* 0x00000000000579c3 */ /* 0x002e620000008800 */
        /* <DEDUP_REMOVED lines=8> */
[----:B-1----:R2:W1:Y:S01]  /*08f0*/  SYNCS.EXCH.64 URZ, [UR5+0xa0], UR10 ;  /* 0x0000a00a05ff75b2 */ /* 0x0024620008000100 */
[----:B------:R2:W1:Y:S02]  /*0900*/  SYNCS.EXCH.64 URZ, [UR5+0xa8], UR10 ;  /* 0x0000a80a05ff75b2 */ /* 0x0004640008000100 */
[----:B--2---:R-:W-:Y:S01]  /*0910*/  NOP ;  /* 0x0000000000007918 */ /* 0x004fe20000000000 */
.L_x_11:
[----:B------:R-:W2:Y:S01]  /*0920*/  SHFL.IDX PT, R2, R68, RZ, 0x1f ;  /* 0x00001fff44027589 */ /* 0x000ea200000e0000 */
[----:B------:R-:W-:Y:S01]  /*0930*/  NOP ;  /* 0x0000000000007918 */ /* 0x000fe20000000000 */
[----:B--2---:R-:W-:-:S13]  /*0940*/  ISETP.NE.AND P0, PT, R2, 0x4, PT ;  /* 0x000000040200780c */ /* 0x004fda0003f05270 */
[----:B------:R-:W-:Y:S05]  /*0950*/  @P0 BRA `(.L_x_12) ;  /* 0x00000000004c0947 */ /* 0x000fea0003800000 */
[----:B-1----:R-:W1:Y:S01]  /*0960*/  S2UR UR5, SR_CgaCtaId ;  /* 0x00000000000579c3 */ /* 0x002e620000008800 */
[----:B------:R-:W-:Y:S01]  /*0970*/  UMOV UR9, 0x100 ;  /* 0x0000010000097882 */ /* 0x000fe20000000000 */
[----:B------:R-:W-:Y:S01]  /*0980*/  UMOV UR7, 0x400 ;  /* 0x0000040000077882 */ /* 0x000fe20000000000 */
[----:B------:R-:W-:Y:S01]  /*0990*/  USEL UR9, UR9, 0xe0, UP2 ;  /* 0x000000e009097887 */ /* 0x000fe20009000000 */
[----:B------:R-:W-:Y:S01]  /*09a0*/  UMOV UR4, 0x1 ;  /* 0x0000000100047882 */ /* 0x000fe20000000000 */
[----:B------:R-:W-:Y:S01]  /*09b0*/  ELECT P0, URZ, PT ;  /* 0x0000000000ff782f */ /* 0x000fe20003800000 */
[----:B------:R-:W-:-:S04]  /*09c0*/  UIADD3 UR10, UPT, UPT, -UR4, 0x100000, URZ ;  /* 0x00100000040a7890 */ /* 0x000fc8000fffe1ff */
[----:B------:R-:W-:Y:S02]  /*09d0*/  USHF.L.U32 UR11, UR10, 0xb, URZ ;  /* 0x0000000b0a0b7899 */ /* 0x000fe400080006ff */
[----:B------:R-:W-:Y:S02]  /*09e0*/  USHF.L.U32 UR10, UR10, 0x1, URZ ;  /* 0x000000010a0a7899 */ /* 0x000fe400080006ff */
[----:B------:R-:W-:-:S04]  /*09f0*/  UIADD3 UR12, UPT, UPT, -UR9, 0x100000, URZ ;  /* 0x00100000090c7890 */ /* 0x000fc8000fffe1ff */
[----:B------:R-:W-:Y:S02]  /*0a00*/  USHF.L.U32 UR13, UR12, 0xb, URZ ;  /* 0x0000000b0c0d7899 */ /* 0x000fe400080006ff */
[----:B------:R-:W-:Y:S02]  /*0a10*/  USHF.L.U32 UR12, UR12, 0x1, URZ ;  /* 0x000000010c0c7899 */ /* 0x000fe400080006ff */
[----:B-1----:R-:W-:Y:S01]  /*0a20*/  ULEA UR5, UR5, UR7, 0x18 ;  /* 0x0000000705057291 */ /* 0x002fe2000f8ec0ff */
[----:B------:R-:W1:Y:S11]  /*0a30*/  FENCE.VIEW.ASYNC.S ;  /* 0x00000000000073c6 */ /* 0x000e760000000000 */
[----:B-1----:R2:W1:Y:S01]  /*0a40*/  SYNCS.EXCH.64 URZ, [UR5+0xb0], UR10 ;  /* 0x0000b00a05ff75b2 */ /* 0x0024620008000100 */
[----:B------:R2:W1:Y:S01]  /*0a50*/  SYNCS.EXCH.64 URZ, [UR5+0xc0], UR12 ;  /* 0x0000c00c05ff75b2 */ /* 0x0004620008000100 */
[----:B------:R2:W1:Y:S01]  /*0a60*/  SYNCS.EXCH.64 URZ, [UR5+0xb8], UR10 ;  /* 0x0000b80a05ff75b2 */ /* 0x0004620008000100 */
[----:B------:R2:W1:Y:S02]  /*0a70*/  SYNCS.EXCH.64 URZ, [UR5+0xc8], UR12 ;  /* 0x0000c80c05ff75b2 */ /* 0x0004640008000100 */
[----:B--2---:R-:W-:Y:S01]  /*0a80*/  NOP ;  /* 0x0000000000007918 */ /* 0x004fe20000000000 */
.L_x_12:
        /* <DEDUP_REMOVED lines=26> */
.L_x_13:
        /* <DEDUP_REMOVED lines=18> */
.L_x_14:
[----:B-1----:R-:W1:Y:S01]  /*0d50*/  S2UR UR5, SR_CTAID.X ;  /* 0x00000000000579c3 */ /* 0x002e620000002500 */
[----:B------:R-:W-:-:S05]  /*0d60*/  CS2R.32 R63, SR_CgaSize ;  /* 0x00000000003f7805 */ /* 0x000fca0000008a00 */
[----:B------:R-:W-:-:S05]  /*0d70*/  IMAD R63, R63, -0xa0, RZ ;  /* 0xffffff603f3f7824 */ /* 0x000fca00078e02ff */
[----:B------:R-:W-:-:S14]  /*0d80*/  R2UR UR9, R63 ;  /* 0x000000003f0972ca */ /* 0x000fdc00000e0000 */
[----:B------:R-:W2:Y:S01]  /*0d90*/  LDCU UR9, c[0x0][UR9+0x2b0] ;  /* 0x00005600090977ac */ /* 0x000ea20008000800 */
[----:B------:R-:W-:Y:S01]  /*0da0*/  NOP ;  /* 0x0000000000007918 */ /* 0x000fe20000000000 */
[----:B------:R-:W-:-:S05]  /*0db0*/  CS2R.32 R63, SR_CgaSize ;  /* 0x00000000003f7805 */ /* 0x000fca0000008a00 */
[----:B------:R-:W-:-:S05]  /*0dc0*/  IMAD R63, R63, -0xa0, RZ ;  /* 0xffffff603f3f7824 */ /* 0x000fca00078e02ff */
[----:B------:R-:W-:-:S14]  /*0dd0*/  R2UR UR7, R63 ;  /* 0x000000003f0772ca */ /* 0x000fdc00000e0000 */
[----:B------:R-:W3:Y:S01]  /*0de0*/  LDCU UR7, c[0x0][UR7+0x2b4] ;  /* 0x00005680070777ac */ /* 0x000ee20008000800 */
[----:B------:R-:W4:Y:S08]  /*0df0*/  S2UR UR4, SR_CTAID.Y ;  /* 0x00000000000479c3 */ /* 0x000f300000002600 */
[----:B------:R-:W3:Y:S01]  /*0e00*/  LDC R10, c[0x0][0xb24] ;  /* 0x0002c900ff0a7b82 */ /* 0x000ee20000000800 */
[----:B-1----:R-:W-:-:S02]  /*0e10*/  I2FP.F32.U32 R63, UR5 ;  /* 0x00000005003f7c45 */ /* 0x002fc40008201000 */
[----:B------:R-:W-:-:S05]  /*0e20*/  CS2R.32 R3, SR_CgaSize ;  /* 0x0000000000037805 */ /* 0x000fca0000008a00 */
[----:B------:R-:W-:-:S06]  /*0e30*/  IMAD R3, R3, -0xa0, RZ ;  /* 0xffffff6003037824 */ /* 0x000fcc00078e02ff */
[----:B------:R-:W1:Y:S01]  /*0e40*/  LDC R3, c[0x0][R3+0x2a0] ;  /* 0x0000a80003037b82 */ /* 0x000e620000000800 */
[----:B------:R-:W-:Y:S01]  /*0e50*/  MOV R15, UR5 ;  /* 0x00000005000f7c02 */ /* 0x000fe20008000f00 */
[----:B--2---:R-:W-:Y:S01]  /*0e60*/  FMUL R63, R63, UR9 ;  /* 0x000000093f3f7c20 */ /* 0x004fe20008400000 */
[----:B----4-:R-:W-:Y:S02]  /*0e70*/  I2FP.F32.U32 R62, UR4 ;  /* 0x00000004003e7c45 */ /* 0x010fe40008201000 */
[----:B------:R-:W-:-:S05]  /*0e80*/  CS2R.32 R2, SR_CgaSize ;  /* 0x0000000000027805 */ /* 0x000fca0000008a00 */
[----:B------:R-:W-:-:S06]  /*0e90*/  IMAD R2, R2, -0xa0, RZ ;  /* 0xffffff6002027824 */ /* 0x000fcc00078e02ff */
[----:B------:R-:W2:Y:S01]  /*0ea0*/  LDC R2, c[0x0][R2+0x2a4] ;  /* 0x0000a90002027b82 */ /* 0x000ea20000000800 */
[----:B------:R-:W-:Y:S01]  /*0eb0*/  MOV R14, UR4 ;  /* 0x00000004000e7c02 */ /* 0x000fe20008000f00 */
[----:B------:R-:W4:Y:S01]  /*0ec0*/  F2I.U32.TRUNC.NTZ R63, R63 ;  /* 0x0000003f003f7305 */ /* 0x000f22000020f000 */
[----:B---3--:R-:W-:-:S05]  /*0ed0*/  FMUL R62, R62, UR7 ;  /* 0x000000073e3e7c20 */ /* 0x008fca0008400000 */
[----:B------:R-:W-:Y:S01]  /*0ee0*/  BAR.SYNC.DEFER_BLOCKING 0x0 ;  /* 0x0000000000007b1d */ /* 0x000fe20000010000 */
[----:B------:R-:W-:-:S05]  /*0ef0*/  ISETP.GE.AND P0, PT, R10, 0x1, PT ;  /* 0x000000010a00780c */ /* 0x000fca0003f06270 */
[----:B------:R-:W3:Y:S02]  /*0f00*/  F2I.U32.TRUNC.NTZ R62, R62 ;  /* 0x0000003e003e7305 */ /* 0x000ee4000020f000 */
[----:B------:R-:W2:Y:S01]  /*0f10*/  S2UR UR36, SR_CTAID.Z ;  /* 0x00000000002479c3 */ /* 0x000ea20000002700 */
[----:B----4-:R-:W-:-:S05]  /*0f20*/  IADD3 R63, PT, PT, -R63, RZ, RZ ;  /* 0x000000ff3f3f7210 */ /* 0x010fca0007ffe1ff */
[----:B-1----:R-:W-:Y:S01]  /*0f30*/  IMAD R63, R3, R63, UR5 ;  /* 0x00000005033f7e24 */ /* 0x002fe2000f8e023f */
[----:B---3--:R-:W-:-:S05]  /*0f40*/  IADD3 R62, PT, PT, -R62, RZ, RZ ;  /* 0x000000ff3e3e7210 */ /* 0x008fca0007ffe1ff */
[----:B--2---:R-:W-:Y:S01]  /*0f50*/  IMAD R62, R2, R62, UR4 ;  /* 0x00000004023e7e24 */ /* 0x004fe2000f8e023e */
[----:B------:R-:W-:Y:S06]  /*0f60*/  @!P0 BRA `(.L_x_15) ;  /* 0x0000000000b88947 */ /* 0x000fec0003800000 */
[----:B------:R-:W1:Y:S01]  /*0f70*/  LDC.64 R4, c[0x0][0xb18] ;  /* 0x0002c600ff047b82 */ /* 0x000e620000000a00 */
[----:B------:R-:W-:-:S07]  /*0f80*/  ISETP.NE.AND P0, PT, R10, 0x1, PT ;  /* 0x000000010a00780c */ /* 0x000fce0003f05270 */
[----:B------:R-:W2:Y:S08]  /*0f90*/  LDC R9, c[0x0][0xb0c] ;  /* 0x0002c300ff097b82 */ /* 0x000eb00000000800 */
[----:B------:R-:W3:Y:S08]  /*0fa0*/  LDC R12, c[0x0][0x370] ;  /* 0x0000dc00ff0c7b82 */ /* 0x000ef00000000800 */
[----:B------:R-:W4:Y:S01]  /*0fb0*/  LDC R11, c[0x0][0x374] ;  /* 0x0000dd00ff0b7b82 */ /* 0x000f220000000800 */
[----:B-1----:R-:W-:-:S07]  /*0fc0*/  ISETP.NE.AND P1, PT, R4, 0x1, PT ;  /* 0x000000010400780c */ /* 0x002fce0003f25270 */
[----:B------:R-:W3:Y:S01]  /*0fd0*/  LDC.64 R6, c[0x0][0xb10] ;  /* 0x0002c400ff067b82 */ /* 0x000ee20000000a00 */
[----:B--2---:R-:W-:-:S07]  /*0fe0*/  ISETP.NE.AND P2, PT, R9, 0x1, PT ;  /* 0x000000010900780c */ /* 0x004fce0003f45270 */
[----:B------:R-:W1:Y:S08]  /*0ff0*/  LDC R8, c[0x0][0xb20] ;  /* 0x0002c800ff087b82 */ /* 0x000e700000000800 */
[----:B------:R-:W2:Y:S01]  /*1000*/  LDC.64 R2, c[0x0][0xb28] ;  /* 0x0002ca00ff027b82 */ /* 0x000ea20000000a00 */
[----:B----4-:R-:W-:-:S04]  /*1010*/  IMAD.HI.U32 R13, R11, R5, RZ ;  /* 0x000000050b0d7227 */ /* 0x010fc800078e00ff */
[----:B------:R-:W-:-:S04]  /*1020*/  IMAD.HI.U32 R5, R14, R5, RZ ;  /* 0x000000050e057227 */ /* 0x000fc800078e00ff */
[----:B---3--:R-:W-:-:S05]  /*1030*/  IMAD.HI.U32 R16, R12, R6, RZ ;  /* 0x000000060c107227 */ /* 0x008fca00078e00ff */
[-C--:B------:R-:W-:Y:S01]  /*1040*/  @P2 SHF.R.U32.HI R12, RZ, R7.reuse, R16 ;  /* 0x00000007ff0c2219 */ /* 0x080fe20000011610 */
[----:B------:R-:W-:Y:S01]  /*1050*/  IMAD.HI.U32 R16, R15, R6, RZ ;  /* 0x000000060f107227 */ /* 0x000fe200078e00ff */
[-C--:B-1----:R-:W-:Y:S02]  /*1060*/  @P1 SHF.R.U32.HI R11, RZ, R8.reuse, R13 ;  /* 0x00000008ff0b1219 */ /* 0x082fe4000001160d */
[----:B------:R-:W-:Y:S02]  /*1070*/  SHF.R.U32.HI R5, RZ, R8, R5 ;  /* 0x00000008ff057219 */ /* 0x000fe40000011605 */
[----:B------:R-:W-:Y:S02]  /*1080*/  SHF.R.U32.HI R16, RZ, R7, R16 ;  /* 0x00000007ff107219 */ /* 0x000fe40000011610 */
[----:B------:R-:W-:Y:S01]  /*1090*/  SEL R5, R14, R5, !P1 ;  /* 0x000000050e057207 */ /* 0x000fe20004800000 */
[----:B--2---:R-:W-:Y:S01]  /*10a0*/  IMAD.HI.U32 R13, R11, R2, RZ ;  /* 0x000000020b0d7227 */ /* 0x004fe200078e00ff */
[----:B------:R-:W-:-:S03]  /*10b0*/  SEL R16, R15, R16, !P2 ;  /* 0x000000100f107207 */ /* 0x000fc60005000000 */
[----:B------:R-:W-:Y:S01]  /*10c0*/  IMAD.HI.U32 R6, R12, R2, RZ ;  /* 0x000000020c067227 */ /* 0x000fe200078e00ff */
[----:B------:R-:W-:-:S04]  /*10d0*/  @P0 SHF.R.U32.HI R11, RZ, R3, R13 ;  /* 0x00000003ff0b0219 */ /* 0x000fc8000001160d */
[----:B------:R-:W-:Y:S01]  /*10e0*/  @P0 SHF.R.U32.HI R12, RZ, R3, R6 ;  /* 0x00000003ff0c0219 */ /* 0x000fe20000011606 */
[----:B------:R-:W-:-:S04]  /*10f0*/  IMAD R11, R11, R10, RZ ;  /* 0x0000000a0b0b7224 */ /* 0x000fc800078e02ff */
[----:B------:R-:W-:Y:S01]  /*1100*/  IMAD R6, R12, R10, RZ ;  /* 0x0000000a0c067224 */ /* 0x000fe200078e02ff */
[----:B------:R-:W-:-:S04]  /*1110*/  ISETP.GE.AND P1, PT, R5, R11, PT ;  /* 0x0000000b0500720c */ /* 0x000fc80003f26270 */
[----:B------:R-:W-:Y:S01]  /*1120*/  ISETP.GE.OR P1, PT, R16, R6, P1 ;  /* 0x000000061000720c */ /* 0x000fe20000f26670 */
[----:B------:R-:W-:-:S05]  /*1130*/  IMAD.HI.U32 R6, R5, R2, RZ ;  /* 0x0000000205067227 */ /* 0x000fca00078e00ff */
[----:B------:R-:W-:-:S04]  /*1140*/  SHF.R.U32.HI R6, RZ, R3, R6 ;  /* 0x00000003ff067219 */ /* 0x000fc80000011606 */
[----:B------:R-:W-:-:S03]  /*1150*/  SEL R6, R5, R6, !P0 ;  /* 0x0000000605067207 */ /* 0x000fc60004000000 */
[----:B------:R-:W-:Y:S01]  /*1160*/  @!P1 IMAD.HI.U32 R7, R16, R2, RZ ;  /* 0x0000000210079227 */ /* 0x000fe200078e00ff */
[----:B------:R-:W-:-:S04]  /*1170*/  IADD3 R2, PT, PT, -R6, RZ, RZ ;  /* 0x000000ff06027210 */ /* 0x000fc80007ffe1ff */
[----:B------:R-:W-:Y:S01]  /*1180*/  @!P1 SHF.R.U32.HI R3, RZ, R3, R7 ;  /* 0x00000003ff039219 */ /* 0x000fe20000011607 */
[----:B------:R-:W-:Y:S01]  /*1190*/  IMAD R2, R10, R2, R5 ;  /* 0x000000020a027224 */ /* 0x000fe200078e0205 */
[----:B------:R-:W-:Y:S02]  /*11a0*/  IADD3 R7, PT, PT, -R5, RZ, RZ ;  /* 0x000000ff05077210 */ /* 0x000fe40007ffe1ff */
[----:B------:R-:W-:-:S03]  /*11b0*/  @!P1 SEL R3, R16, R3, !P0 ;  /* 0x0000000310039207 */ /* 0x000fc60004000000 */
[----:B------:R-:W-:Y:S02]  /*11c0*/  IMAD R7, R4, R7, R14 ;  /* 0x0000000704077224 */ /* 0x000fe400078e020e */
[--C-:B------:R-:W-:Y:S02]  /*11d0*/  @!P1 IMAD.IADD R6, R6, 0x1, -R3.reuse ;  /* 0x0000000106069824 */ /* 0x100fe400078e0a03 */
[----:B------:R-:W-:Y:S01]  /*11e0*/  @!P1 IMAD R3, R2, R12, R3 ;  /* 0x0000000c02039224 */ /* 0x000fe200078e0203 */
[----:B------:R-:W-:Y:S01]  /*11f0*/  IADD3 R2, PT, PT, -R16, RZ, RZ ;  /* 0x000000ff10027210 */ /* 0x000fe20007ffe1ff */
[----:B------:R-:W-:Y:S02]  /*1200*/  @!P1 IMAD R5, R6, R10, R16 ;  /* 0x0000000a06059224 */ /* 0x000fe400078e0210 */
[----:B------:R-:W-:Y:S02]  /*1210*/  @!P1 IMAD.MOV.U32 R16, RZ, RZ, R3 ;  /* 0x000000ffff109224 */ /* 0x000fe400078e0003 */
[----:B------:R-:W-:-:S02]  /*1220*/  IMAD R2, R9, R2, R15 ;  /* 0x0000000209027224 */ /* 0x000fc400078e020f */
[----:B------:R-:W-:Y:S02]  /*1230*/  IMAD R14, R5, R4, R7 ;  /* 0x00000004050e7224 */ /* 0x000fe400078e0207 */
[----:B------:R-:W-:Y:S02]  /*1240*/  IMAD R15, R16, R9, R2 ;  /* 0x00000009100f7224 */ /* 0x000fe400078e0202 */
.L_x_15:
[----:B------:R-:W1:Y:S01]  /*1250*/  LDCU UR4, c[0x0][0xb30] ;  /* 0x00016600ff0477ac */ /* 0x000e620008000800 */
[----:B------:R-:W2:Y:S08]  /*1260*/  S2UR UR37, SR_CgaCtaId ;  /* 0x00000000002579c3 */ /* 0x000eb00000008800 */
[----:B------:R-:W3:Y:S01]  /*1270*/  LDC R26, c[0x0][0xb24] ;  /* 0x0002c900ff1a7b82 */ /* 0x000ee20000000800 */
[----:B-1----:R-:W-:-:S09]  /*1280*/  UISETP.NE.AND UP1, UPT, UR4, 0x1, UPT ;  /* 0x000000010400788c */ /* 0x002fd2000bf25270 */
[----:B--2---:R-:W-:Y:S05]  /*1290*/  BRA.U UP1, `(.L_x_16) ;  /* 0x0000000101407547 */ /* 0x004fea000b800000 */
[----:B------:R-:W1:Y:S08]  /*12a0*/  LDC.64 R4, c[0x0][0xb10] ;  /* 0x0002c400ff047b82 */ /* 0x000e700000000a00 */
[----:B------:R-:W2:Y:S08]  /*12b0*/  LDC.64 R2, c[0x0][0xb18] ;  /* 0x0002c600ff027b82 */ /* 0x000eb00000000a00 */
[----:B------:R-:W4:Y:S08]  /*12c0*/  LDC R6, c[0x0][0xb20] ;  /* 0x0002c800ff067b82 */ /* 0x000f300000000800 */
[----:B------:R-:W3:Y:S01]  /*12d0*/  LDC R7, c[0x0][0xb0c] ;  /* 0x0002c300ff077b82 */ /* 0x000ee20000000800 */
[----:B-1----:R-:W-:-:S05]  /*12e0*/  IMAD.HI.U32 R4, R15, R4, RZ ;  /* 0x000000040f047227 */ /* 0x002fca00078e00ff */
[----:B------:R-:W-:Y:S01]  /*12f0*/  SHF.R.U32.HI R4, RZ, R5, R4 ;  /* 0x00000005ff047219 */ /* 0x000fe20000011604 */
[----:B--2---:R-:W-:Y:S01]  /*1300*/  IMAD.HI.U32 R3, R14, R3, RZ ;  /* 0x000000030e037227 */ /* 0x004fe200078e00ff */
[----:B------:R-:W-:-:S04]  /*1310*/  ISETP.NE.AND P0, PT, R2, 0x1, PT ;  /* 0x000000010200780c */ /* 0x000fc80003f05270 */
[----:B----4-:R-:W-:-:S04]  /*1320*/  SHF.R.U32.HI R3, RZ, R6, R3 ;  /* 0x00000006ff037219 */ /* 0x010fc80000011603 */
[----:B------:R-:W-:Y:S02]  /*1330*/  SEL R3, R14, R3, !P0 ;  /* 0x000000030e037207 */ /* 0x000fe40004000000 */
[----:B---3--:R-:W-:-:S04]  /*1340*/  ISETP.NE.AND P1, PT, R7, 0x1, PT ;  /* 0x000000010700780c */ /* 0x008fc80003f25270 */
[----:B------:R-:W-:-:S05]  /*1350*/  SEL R4, R15, R4, !P1 ;  /* 0x000000040f047207 */ /* 0x000fca0004800000 */
[----:B------:R-:W-:Y:S02]  /*1360*/  IMAD.IADD R5, R3, 0x1, -R4 ;  /* 0x0000000103057824 */ /* 0x000fe400078e0a04 */
[----:B------:R-:W-:Y:S02]  /*1370*/  IMAD.IADD R3, R4, 0x1, -R3 ;  /* 0x0000000104037824 */ /* 0x000fe400078e0a03 */
[----:B------:R-:W-:Y:S02]  /*1380*/  IMAD R15, R5, R7, R15 ;  /* 0x00000007050f7224 */ /* 0x000fe400078e020f */
[----:B------:R-:W-:-:S07]  /*1390*/  IMAD R14, R3, R2, R14 ;  /* 0x00000002030e7224 */ /* 0x000fce00078e020e */
.L_x_16:
[----:B------:R-:W-:Y:S01]  /*13a0*/  BAR.SYNC.DEFER_BLOCKING 0x0 ;  /* 0x0000000000007b1d */ /* 0x000fe20000010000 */
[----:B------:R-:W-:Y:S01]  /*13b0*/  UISETP.NE.AND UP1, UPT, UR8, 0x2, UPT ;  /* 0x000000020800788c */ /* 0x000fe2000bf25270 */
[----:B------:R-:W-:Y:S02]  /*13c0*/  ISETP.NE.OR P5, PT, R0, 0x2, !P5 ;  /* 0x000000020000780c */ /* 0x000fe40006fa5670 */
[----:B------:R-:W-:-:S06]  /*13d0*/  LOP3.LUT R2, R76, 0x1f, RZ, 0xc0, !PT ;  /* 0x0000001f4c027812 */ /* 0x000fcc00078ec0ff */
[----:B------:R-:W-:Y:S05]  /*13e0*/  BRA.U UP1, `(.L_x_17) ;  /* 0x00000011019c7547 */ /* 0x000fea000b800000 */
[----:B------:R-:W1:Y:S01]  /*13f0*/  LDCU UR13, c[0x0][0x38c] ;  /* 0x00007180ff0d77ac */ /* 0x000e620008000800 */
[----:B------:R-:W2:Y:S01]  /*1400*/  LDC R8, c[0x0][0x370] ;  /* 0x0000dc00ff087b82 */ /* 0x000ea20000000800 */
[----:B------:R-:W-:Y:S01]  /*1410*/  PLOP3.LUT P1, PT, PT, PT, UP2, 0x80, 0x8 ;  /* 0x000000000008781c */ /* 0x000fe20003f2f028 */
[----:B------:R-:W-:Y:S01]  /*1420*/  IMAD.MOV.U32 R17, RZ, RZ, 0x1 ;  /* 0x00000001ff117424 */ /* 0x000fe200078e00ff */
[----:B------:R-:W-:Y:S01]  /*1430*/  ISETP.EQ.OR P4, PT, R2, RZ, P5 ;  /* 0x000000ff0200720c */ /* 0x000fe20002f82670 */
[----:B------:R-:W-:Y:S01]  /*1440*/  IMAD.MOV.U32 R16, RZ, RZ, RZ ;  /* 0x000000ffff107224 */ /* 0x000fe200078e00ff */
[----:B------:R-:W-:Y:S02]  /*1450*/  PLOP3.LUT P1, PT, P1, PT, PT, 0x8, 0x80 ;  /* 0x000000000080781c */ /* 0x000fe40000f2e170 */
[----:B------:R-:W-:Y:S01]  /*1460*/  CS2R R12, SRZ ;  /* 0x00000000000c7805 */ /* 0x000fe2000001ff00 */
[----:B------:R-:W-:Y:S01]  /*1470*/  IMAD.MOV.U32 R11, RZ, RZ, 0x1 ;  /* 0x00000001ff0b7424 */ /* 0x000fe200078e00ff */
[----:B------:R-:W4:Y:S01]  /*1480*/  LDC R0, c[0x0][0x374] ;  /* 0x0000dd00ff007b82 */ /* 0x000f220000000800 */
[----:B------:R-:W2:Y:S01]  /*1490*/  LDCU.64 UR22, c[0x0][0x348] ;  /* 0x00006900ff1677ac */ /* 0x000ea20008000a00 */
[----:B------:R-:W-:Y:S01]  /*14a0*/  UMOV UR6, URZ ;  /* 0x000000ff00067c82 */ /* 0x000fe20008000000 */
[----:B-1----:R-:W-:-:S04]  /*14b0*/  UIADD3 UR5, UPT, UPT, UR13, 0x1f, URZ ;  /* 0x0000001f0d057890 */ /* 0x002fc8000fffe0ff */
[----:B------:R-:W-:-:S04]  /*14c0*/  USHF.R.S32.HI UR4, URZ, 0x1f, UR5 ;  /* 0x0000001fff047899 */ /* 0x000fc80008011405 */
[----:B------:R-:W-:-:S04]  /*14d0*/  ULEA.HI UR4, UR4, UR5, URZ, 0x5 ;  /* 0x0000000504047291 */ /* 0x000fc8000f8f28ff */
[----:B------:R-:W-:Y:S02]  /*14e0*/  USHF.R.S32.HI UR15, URZ, 0x5, UR4 ;  /* 0x00000005ff0f7899 */ /* 0x000fe40008011404 */
[----:B------:R-:W-:Y:S02]  /*14f0*/  UIADD3 UR4, UPT, UPT, UR13, -0x1, URZ ;  /* 0xffffffff0d047890 */ /* 0x000fe4000fffe0ff */
[----:B------:R-:W-:Y:S02]  /*1500*/  UISETP.LT.U32.AND UP0, UPT, UR15, 0x6, UPT ;  /* 0x000000060f00788c */ /* 0x000fe4000bf01070 */
[----:B------:R-:W-:Y:S02]  /*1510*/  UISETP.GE.U32.AND UP1, UPT, UR4, -0x3f, UPT ;  /* 0xffffffc10400788c */ /* 0x000fe4000bf26070 */
[----:B------:R-:W-:Y:S02]  /*1520*/  USEL UR14, UR15, 0x6, UP0 ;  /* 0x000000060f0e7887 */ /* 0x000fe40008000000 */
[----:B------:R-:W-:-:S02]  /*1530*/  UIADD3 UR13, UPT, UPT, UR13, 0x3e, URZ ;  /* 0x0000003e0d0d7890 */ /* 0x000fc4000fffe0ff */
[----:B------:R-:W-:Y:S02]  /*1540*/  UIADD3 UR5, UPT, UPT, UR14, -0x1, URZ ;  /* 0xffffffff0e057890 */ /* 0x000fe4000fffe0ff */
[----:B------:R-:W-:-:S03]  /*1550*/  UIADD3 UR7, UPT, UPT, UR15, -UR14, URZ ;  /* 0x8000000e0f077290 */ /* 0x000fc6000fffe0ff */
[----:B------:R-:W-:-:S04]  /*1560*/  @UP1 UIADD3 UR5, UPT, UPT, UR14, URZ, URZ ;  /* 0x000000ff0e051290 */ /* 0x000fc8000fffe0ff */
[----:B--2---:R-:W-:-:S12]  /*1570*/  UIADD3 UR5, UPT, UPT, UR5, 0x1, URZ ;  /* 0x0000000105057890 */ /* 0x004fd8000fffe0ff */
.L_x_35:
[----:B------:R-:W-:Y:S01]  /*1580*/  UISETP.NE.AND UP0, UPT, UR37, URZ, UPT ;  /* 0x000000ff2500728c */ /* 0x000fe2000bf05270 */
[----:B------:R-:W1:Y:S08]  /*1590*/  S2UR UR37, SR_CgaCtaId ;  /* 0x00000000002579c3 */ /* 0x000e700000008800 */
[----:B------:R-:W-:Y:S05]  /*15a0*/  BRA.U UP0, `(.L_x_18) ;  /* 0x0000000100347547 */ /* 0x000fea000b800000 */
[----:B------:R-:W2:Y:S01]  /*15b0*/  S2R R2, SR_CgaCtaId ;  /* 0x0000000000027919 */ /* 0x000ea20000008800 */
[----:B------:R-:W-:-:S04]  /*15c0*/  MOV R3, 0x400 ;  /* 0x0000040000037802 */ /* 0x000fc80000000f00 */
[----:B--2---:R-:W-:Y:S02]  /*15d0*/  LEA R2, R2, R3, 0x18 ;  /* 0x0000000302027211 */ /* 0x004fe400078ec0ff */
[----:B------:R-:W-:-:S03]  /*15e0*/  SHF.L.U32 R3, R11, 0x1f, RZ ;  /* 0x0000001f0b037819 */ /* 0x000fc600000006ff */
[----:B------:R-:W-:-:S04]  /*15f0*/  IMAD R2, R12, 0x8, R2 ;  /* 0x000000080c027824 */ /* 0x000fc800078e0202 */
[----:B------:R-:W2:Y:S02]  /*1600*/  SYNCS.PHASECHK.TRANS64.TRYWAIT P0, [R2+URZ+0x120], R3 ;  /* 0x00012003020075a7 */ /* 0x000ea400080011ff */
[----:B--2---:R-:W-:Y:S05]  /*1610*/  @!P0 BRA `(.L_x_19) ;  /* 0x0000008800008947 */ /* 0x004fea0003800000 */
.L_x_169:
[----:B------:R-:W-:Y:S01]  /*1620*/  VIADD R12, R12, 0x1 ;  /* 0x000000010c0c7836 */ /* 0x000fe20000000000 */
[----:B------:R2:W-:Y:S04]  /*1630*/  SYNCS.ARRIVE.TRANS64.A1T0 RZ, [R2+URZ+0x110], RZ ;  /* 0x000110ff02ff79a7 */ /* 0x0005e800081000ff */
[----:B------:R-:W-:-:S04]  /*1640*/  ISETP.NE.AND P0, PT, R12, 0x2, PT ;  /* 0x000000020c00780c */ /* 0x000fc80003f05270 */
[----:B------:R-:W-:Y:S02]  /*1650*/  SEL R12, R12, RZ, P0 ;  /* 0x000000ff0c0c7207 */ /* 0x000fe40000000000 */
[----:B--2---:R-:W-:-:S04]  /*1660*/  SEL R2, RZ, 0x1, P0 ;  /* 0x00000001ff027807 */ /* 0x004fc80000000000 */
[----:B------:R-:W-:-:S07]  /*1670*/  LOP3.LUT R11, R11, R2, RZ, 0x3c, !PT ;  /* 0x000000020b0b7212 */ /* 0x000fce00078e3cff */
.L_x_18:
[----:B------:R-:W-:Y:S01]  /*1680*/  UMOV UR4, 0x400 ;  /* 0x0000040000047882 */ /* 0x000fe20000000000 */
[----:B------:R-:W-:Y:S01]  /*1690*/  SHF.L.U32 R2, R17, 0x1f, RZ ;  /* 0x0000001f11027819 */ /* 0x000fe200000006ff */
[----:B-1----:R-:W-:Y:S01]  /*16a0*/  ULEA UR4, UR37, UR4, 0x18 ;  /* 0x0000000425047291 */ /* 0x002fe2000f8ec0ff */
[----:B------:R-:W-:Y:S01]  /*16b0*/  R2UR UR35, R15 ;  /* 0x000000000f2372ca */ /* 0x000fe200000e0000 */
[----:B------:R-:W-:Y:S01]  /*16c0*/  UISETP.GE.U32.AND UP0, UPT, UR13, 0x3f, UPT ;  /* 0x0000003f0d00788c */ /* 0x000fe2000bf06070 */
[----:B------:R-:W-:Y:S01]  /*16d0*/  R2UR UR11, R14 ;  /* 0x000000000e0b72ca */ /* 0x000fe200000e0000 */
[----:B------:R-:W-:Y:S01]  /*16e0*/  ULEA UR8, UR6, UR4, 0x3 ;  /* 0x0000000406087291 */ /* 0x000fe2000f8e18ff */
[----:B------:R-:W-:-:S08]  /*16f0*/  UMOV UR24, URZ ;  /* 0x000000ff00187c82 */ /* 0x000fd00008000000 */
[----:B------:R1:W2:Y:S01]  /*1700*/  SYNCS.PHASECHK.TRANS64.TRYWAIT P0, [UR8+0x30], R2 ;  /* 0x00003002ff0075a7 */ /* 0x0002a20008001108 */
[----:B------:R-:W-:Y:S02]  /*1710*/  USHF.L.U32 UR35, UR35, 0x7, URZ ;  /* 0x0000000723237899 */ /* 0x000fe400080006ff */
[----:B------:R-:W-:Y:S01]  /*1720*/  USHF.L.U32 UR11, UR11, 0x7, URZ ;  /* 0x000000070b0b7899 */ /* 0x000fe200080006ff */
[----:B------:R-:W-:Y:S11]  /*1730*/  BRA.U !UP0, `(.L_x_20) ;  /* 0x0000000108a47547 */ /* 0x000ff6000b800000 */
[----:B------:R-:W-:Y:S01]  /*1740*/  UMOV UR16, URZ ;  /* 0x000000ff00107c82 */ /* 0x000fe20008000000 */
[----:B------:R-:W-:-:S05]  /*1750*/  UMOV UR17, UR6 ;  /* 0x0000000600117c82 */ /* 0x000fca0008000000 */
.L_x_25:
[----:B-1----:R-:W-:Y:S01]  /*1760*/  ULEA UR33, UR17, UR4, 0x3 ;  /* 0x0000000411217291 */ /* 0x002fe2000f8e18ff */
[----:B--2---:R-:W-:Y:S01]  /*1770*/  @!P5 MOV R3, 0x8000 ;  /* 0x000080000003d802 */ /* 0x004fe20000000f00 */
[----:B--2---:R-:W-:Y:S10]  /*1780*/  @P0 BRA `(.L_x_21) ;  /* 0x00000000000c0947 */ /* 0x004ff40003800000 */
[----:B------:R-:W-:-:S04]  /*1790*/  SHF.L.U32 R4, R17, 0x1f, RZ ;  /* 0x0000001f11047819 */ /* 0x000fc800000006ff */
[----:B------:R-:W2:Y:S02]  /*17a0*/  SYNCS.PHASECHK.TRANS64.TRYWAIT P0, [UR33+0x30], R4 ;  /* 0x00003004ff0075a7 */ /* 0x000ea40008001121 */
[----:B--2---:R-:W-:Y:S05]  /*17b0*/  @!P0 BRA `(.L_x_22) ;  /* 0x0000008400ac8947 */ /* 0x004fea0003800000 */
.L_x_21:
[----:B------:R2:W-:Y:S01]  /*17c0*/  @!P5 SYNCS.ARRIVE.TRANS64 RZ, [UR33], R3 ;  /* 0x00000003ffffd9a7 */ /* 0x0005e20008000021 */
[----:B------:R-:W-:Y:S04]  /*17d0*/  BSSY.RECONVERGENT B0, `(.L_x_23) ;  /* 0x0000003000007945 */ /* 0x000fe80003800200 */
[----:B------:R-:W-:Y:S05]  /*17e0*/  @P4 BRA `(.L_x_24) ;  /* 0x0000000000044947 */ /* 0x000fea0003800000 */
[----:B------:R-:W-:Y:S05]  /*17f0*/  BPT.TRAP 0x1 ;  /* 0x000000040000795c */ /* 0x000fea0000300000 */
.L_x_24:
[----:B------:R-:W-:Y:S05]  /*1800*/  BSYNC.RECONVERGENT B0 ;  /* 0x0000000000007941 */ /* 0x000fea0003800200 */
.L_x_23:
[----:B------:R-:W-:Y:S02]  /*1810*/  UIADD3 UR6, UPT, UPT, UR17, 0x1, URZ ;  /* 0x0000000111067890 */ /* 0x000fe4000fffe0ff */
[----:B------:R-:W-:Y:S02]  /*1820*/  UIADD3 UR26, UP1, UPT, UR22, 0x80, URZ ;  /* 0x00000080161a7890 */ /* 0x000fe4000ff3e0ff */
[----:B------:R-:W-:Y:S02]  /*1830*/  UISETP.NE.AND UP0, UPT, UR6, 0x6, UPT ;  /* 0x000000060600788c */ /* 0x000fe4000bf05270 */
[----:B------:R-:W-:Y:S02]  /*1840*/  USHF.L.U32 UR34, UR16, 0x5, URZ ;  /* 0x0000000510227899 */ /* 0x000fe400080006ff */
[----:B------:R-:W-:Y:S02]  /*1850*/  USEL UR9, URZ, 0x1, UP0 ;  /* 0x00000001ff097887 */ /* 0x000fe40008000000 */
[----:B------:R-:W-:-:S02]  /*1860*/  USEL UR6, UR6, URZ, UP0 ;  /* 0x000000ff06067287 */ /* 0x000fc40008000000 */
[----:B------:R-:W-:Y:S02]  /*1870*/  UIADD3 UR20, UP0, UPT, UR22, 0x180, URZ ;  /* 0x0000018016147890 */ /* 0x000fe4000ff1e0ff */
[----:B------:R-:W-:Y:S01]  /*1880*/  ULEA UR8, UR6, UR4, 0x3 ;  /* 0x0000000406087291 */ /* 0x000fe2000f8e18ff */
[----:B------:R-:W-:Y:S01]  /*1890*/  LOP3.LUT R17, R17, UR9, RZ, 0x3c, !PT ;  /* 0x0000000911117c12 */ /* 0x000fe2000f8e3cff */
[----:B------:R-:W-:Y:S02]  /*18a0*/  UIADD3.X UR27, UPT, UPT, URZ, UR23, URZ, UP1, !UPT ;  /* 0x00000017ff1b7290 */ /* 0x000fe40008ffe4ff */
[----:B------:R-:W-:Y:S01]  /*18b0*/  UIADD3.X UR21, UPT, UPT, URZ, UR23, URZ, UP0, !UPT ;  /* 0x00000017ff157290 */ /* 0x000fe200087fe4ff */
[----:B-1----:R-:W-:Y:S01]  /*18c0*/  SHF.L.U32 R2, R17, 0x1f, RZ ;  /* 0x0000001f11027819 */ /* 0x002fe200000006ff */
[----:B------:R-:W-:Y:S01]  /*18d0*/  UMOV UR18, 0x0 ;  /* 0x0000000000127882 */ /* 0x000fe20000000000 */
[----:B------:R-:W-:Y:S01]  /*18e0*/  UMOV UR19, 0x10000000 ;  /* 0x1000000000137882 */ /* 0x000fe20000000000 */
[----:B------:R-:W-:Y:S01]  /*18f0*/  UMOV UR12, UR36 ;  /* 0x00000024000c7c82 */ /* 0x000fe20008000000 */
[----:B------:R1:W1:Y:S01]  /*1900*/  SYNCS.PHASECHK.TRANS64.TRYWAIT P0, [UR8+0x30], R2 ;  /* 0x00003002ff0075a7 */ /* 0x0002620008001108 */
[----:B------:R-:W-:Y:S01]  /*1910*/  ULEA UR8, UR17, UR4, 0xe ;  /* 0x0000000411087291 */ /* 0x000fe2000f8e70ff */
[----:B------:R-:W-:Y:S01]  /*1920*/  UMOV UR9, UR33 ;  /* 0x0000002100097c82 */ /* 0x000fe20008000000 */
[----:B------:R-:W-:-:S02]  /*1930*/  UMOV UR10, UR34 ;  /* 0x00000022000a7c82 */ /* 0x000fc40008000000 */
[----:B------:R-:W-:Y:S02]  /*1940*/  UIADD3 UR32, UPT, UPT, UR8, 0x8400, URZ ;  /* 0x0000840008207890 */ /* 0x000fe4000fffe0ff */
[----:B------:R-:W-:Y:S02]  /*1950*/  UIADD3 UR8, UPT, UPT, UR8, 0x20400, URZ ;  /* 0x0002040008087890 */ /* 0x000fe4000fffe0ff */
[----:B------:R-:W-:Y:S01]  /*1960*/  UIADD3 UR16, UPT, UPT, UR16, 0x1, URZ ;  /* 0x0000000110107890 */ /* 0x000fe2000fffe0ff */
[----:B------:R-:W-:Y:S01]  /*1970*/  UMOV UR24, UR5 ;  /* 0x0000000500187c82 */ /* 0x000fe20008000000 */
[----:B------:R-:W-:Y:S02]  /*1980*/  UMOV UR17, UR6 ;  /* 0x0000000600117c82 */ /* 0x000fe40008000000 */
[----:B------:R-:W-:Y:S01]  /*1990*/  UISETP.NE.AND UP0, UPT, UR16, UR5, UPT ;  /* 0x000000051000728c */ /* 0x000fe2000bf05270 */
[----:B------:R1:W-:Y:S02]  /*19a0*/  UTMALDG.3D [UR32], [UR26], desc[UR18] ;  /* 0x000012201a0075b4 */ /* 0x0003e40008011000 */
[----:B------:R1:W-:Y:S06]  /*19b0*/  UTMALDG.3D [UR8], [UR20], desc[UR18] ;  /* 0x00001208140075b4 */ /* 0x0003ec0008011000 */
[----:B------:R-:W-:Y:S05]  /*19c0*/  BRA.U UP0, `(.L_x_25) ;  /* 0xfffffffd00647547 */ /* 0x000fea000b83ffff */
.L_x_20:
[----:B-1----:R-:W-:Y:S01]  /*19d0*/  ULEA UR8, UR6, UR4, 0x3 ;  /* 0x0000000406087291 */ /* 0x002fe2000f8e18ff */
[----:B------:R-:W-:Y:S01]  /*19e0*/  SHF.L.U32 R2, R17, 0x1f, RZ ;  /* 0x0000001f11027819 */ /* 0x000fe200000006ff */
[----:B------:R-:W-:Y:S01]  /*19f0*/  @!P1 SYNCS.ARRIVE.TRANS64.A1T0 RZ, [UR4+0xa8], RZ ;  /* 0x0000a8ffffff99a7 */ /* 0x000fe20008100004 */
[----:B------:R-:W-:-:S06]  /*1a00*/  UISETP.GT.AND UP0, UPT, UR15, UR14, UPT ;  /* 0x0000000e0f00728c */ /* 0x000fcc000bf04270 */
[----:B--2---:R1:W2:Y:S03]  /*1a10*/  SYNCS.PHASECHK.TRANS64.TRYWAIT P0, [UR8+0x30], R2 ;  /* 0x00003002ff0075a7 */ /* 0x0042a60008001108 */
[----:B------:R-:W-:Y:S05]  /*1a20*/  BRA.U !UP0, `(.L_x_26) ;  /* 0x0000000108a87547 */ /* 0x000fea000b800000 */
[----:B------:R-:W-:Y:S01]  /*1a30*/  UIADD3 UR21, UPT, UPT, UR7, UR24, URZ ;  /* 0x0000001807157290 */ /* 0x000fe2000fffe0ff */
[----:B------:R-:W-:-:S11]  /*1a40*/  UMOV UR25, UR6 ;  /* 0x0000000600197c82 */ /* 0x000fd60008000000 */
.L_x_31:
[----:B-1----:R-:W-:Y:S01]  /*1a50*/  ULEA UR17, UR25, UR4, 0x3 ;  /* 0x0000000419117291 */ /* 0x002fe2000f8e18ff */
[----:B--2---:R-:W-:Y:S01]  /*1a60*/  @!P5 MOV R3, 0x8000 ;  /* 0x000080000003d802 */ /* 0x004fe20000000f00 */
[----:B--2---:R-:W-:Y:S10]  /*1a70*/  @P0 BRA `(.L_x_27) ;  /* 0x00000000000c0947 */ /* 0x004ff40003800000 */
[----:B------:R-:W-:-:S04]  /*1a80*/  SHF.L.U32 R4, R17, 0x1f, RZ ;  /* 0x0000001f11047819 */ /* 0x000fc800000006ff */
[----:B------:R-:W2:Y:S02]  /*1a90*/  SYNCS.PHASECHK.TRANS64.TRYWAIT P0, [UR17+0x30], R4 ;  /* 0x00003004ff0075a7 */ /* 0x000ea40008001111 */
[----:B--2---:R-:W-:Y:S05]  /*1aa0*/  @!P0 BRA `(.L_x_28) ;  /* 0x0000008400088947 */ /* 0x004fea0003800000 */
.L_x_27:
[----:B------:R2:W-:Y:S01]  /*1ab0*/  @!P5 SYNCS.ARRIVE.TRANS64 RZ, [UR17], R3 ;  /* 0x00000003ffffd9a7 */ /* 0x0005e20008000011 */
[----:B------:R-:W-:Y:S04]  /*1ac0*/  BSSY.RECONVERGENT B0, `(.L_x_29) ;  /* 0x0000003000007945 */ /* 0x000fe80003800200 */
[----:B------:R-:W-:Y:S05]  /*1ad0*/  @P4 BRA `(.L_x_30) ;  /* 0x0000000000044947 */ /* 0x000fea0003800000 */
[----:B------:R-:W-:Y:S05]  /*1ae0*/  BPT.TRAP 0x1 ;  /* 0x000000040000795c */ /* 0x000fea0000300000 */
.L_x_30:
[----:B------:R-:W-:Y:S05]  /*1af0*/  BSYNC.RECONVERGENT B0 ;  /* 0x0000000000007941 */ /* 0x000fea0003800200 */
.L_x_29:
        /* <DEDUP_REMOVED lines=20> */
[----:B------:R-:W-:Y:S01]  /*1c40*/  UIADD3 UR8, UPT, UPT, UR8, 0x20400, URZ ;  /* 0x0002040008087890 */ /* 0x000fe2000fffe0ff */
[----:B------:R-:W-:Y:S01]  /*1c50*/  UMOV UR9, UR17 ;  /* 0x0000001100097c82 */ /* 0x000fe20008000000 */
[----:B------:R-:W-:Y:S01]  /*1c60*/  UMOV UR10, UR18 ;  /* 0x00000012000a7c82 */ /* 0x000fe20008000000 */
[----:B------:R-:W-:Y:S01]  /*1c70*/  UIADD3 UR24, UPT, UPT, UR24, 0x1, URZ ;  /* 0x0000000118187890 */ /* 0x000fe2000fffe0ff */
[----:B------:R-:W-:-:S03]  /*1c80*/  UMOV UR25, UR6 ;  /* 0x0000000600197c82 */ /* 0x000fc60008000000 */
[----:B------:R1:W-:Y:S01]  /*1c90*/  UTMALDG.3D [UR16], [UR30], desc[UR26] ;  /* 0x00001a101e0075b4 */ /* 0x0003e20008011000 */
[----:B------:R-:W-:Y:S01]  /*1ca0*/  UISETP.NE.AND UP0, UPT, UR24, UR21, UPT ;  /* 0x000000151800728c */ /* 0x000fe2000bf05270 */
[----:B------:R1:W-:Y:S08]  /*1cb0*/  UTMALDG.3D [UR8], [UR28], desc[UR26] ;  /* 0x00001a081c0075b4 */ /* 0x0003f00008011000 */
[----:B------:R-:W-:Y:S05]  /*1cc0*/  BRA.U UP0, `(.L_x_31) ;  /* 0xfffffffd00607547 */ /* 0x000fea000b83ffff */
.L_x_26:
[C---:B-1----:R-:W-:Y:S01]  /*1cd0*/  LEA R2, R16.reuse, UR4, 0x3 ;  /* 0x0000000410027c11 */ /* 0x042fe2000f8e18ff */
[----:B------:R-:W-:Y:S01]  /*1ce0*/  NOP ;  /* 0x0000000000007918 */ /* 0x000fe20000000000 */
[----:B--2---:R-:W-:Y:S02]  /*1cf0*/  SHF.L.U32 R3, R13, 0x1f, RZ ;  /* 0x0000001f0d037819 */ /* 0x004fe400000006ff */
[----:B------:R-:W-:Y:S02]  /*1d00*/  LEA R4, R16, UR4, 0x4 ;  /* 0x0000000410047c11 */ /* 0x000fe4000f8e20ff */
[----:B------:R-:W1:Y:S02]  /*1d10*/  SYNCS.PHASECHK.TRANS64.TRYWAIT P0, [R2+URZ+0xb0], R3 ;  /* 0x0000b003020075a7 */ /* 0x000e6400080011ff */
[----:B-1----:R-:W-:Y:S05]  /*1d20*/  @!P0 BRA `(.L_x_32) ;  /* 0x0000008000808947 */ /* 0x002fea0003800000 */
.L_x_172:
[----:B------:R-:W2:Y:S01]  /*1d30*/  LDS.128 R4, [R4+0x140] ;  /* 0x0001400004047984 */ /* 0x000ea20000000c00 */
[----:B---3--:R-:W-:Y:S01]  /*1d40*/  ISETP.GE.AND P0, PT, R26, 0x1, PT ;  /* 0x000000011a00780c */ /* 0x008fe20003f06270 */
[----:B-1----:R-:W-:Y:S01]  /*1d50*/  VIADD R2, R2, 0xc0 ;  /* 0x000000c002027836 */ /* 0x002fe20000000000 */
[----:B------:R-:W-:Y:S01]  /*1d60*/  @!PT LDS RZ, [RZ] ;  /* 0x00000000fffff984 */ /* 0x000fe20000000800 */
[----:B------:R-:W-:Y:S01]  /*1d70*/  @!PT LDS RZ, [RZ] ;  /* 0x00000000fffff984 */ /* 0x000fe20000000800 */
[----:B------:R-:W-:Y:S01]  /*1d80*/  @!PT LDS RZ, [RZ] ;  /* 0x00000000fffff984 */ /* 0x000fe20000000800 */
[----:B------:R-:W-:Y:S01]  /*1d90*/  @!PT LDS RZ, [RZ] ;  /* 0x00000000fffff984 */ /* 0x000fe20000000800 */
[----:B------:R1:W-:Y:S06]  /*1da0*/  MEMBAR.ALL.CTA ;  /* 0x0000000000007992 */ /* 0x0003ec0000008000 */
[----:B-1----:R-:W1:Y:S01]  /*1db0*/  FENCE.VIEW.ASYNC.S ;  /* 0x00000000000073c6 */ /* 0x002e620000000000 */
[----:B------:R-:W-:-:S04]  /*1dc0*/  PRMT R2, RZ, 0x654, R2 ;  /* 0x00000654ff027816 */ /* 0x000fc80000000002 */
[----:B-1----:R1:W-:Y:S01]  /*1dd0*/  SYNCS.ARRIVE.TRANS64.RED.A1T0 RZ, [R2+URZ], RZ ;  /* 0x000000ff02ff79a7 */ /* 0x0023e200081004ff */
[----:B--2---:R-:W-:-:S13]  /*1de0*/  LOP3.LUT P2, RZ, R6, 0x1, RZ, 0xc0, !PT ;  /* 0x0000000106ff7812 */ /* 0x004fda000784c0ff */
[----:B------:R-:W-:Y:S01]  /*1df0*/  @P2 SHF.R.U32.HI R3, RZ, 0x10, R5 ;  /* 0x00000010ff032819 */ /* 0x000fe20000011605 */
[----:B------:R-:W-:Y:S01]  /*1e00*/  VOTEU.ANY UP0, P2 ;  /* 0x0000000000ff7886 */ /* 0x000fe20001000100 */
[----:B------:R-:W-:Y:S02]  /*1e10*/  @P2 MOV R10, R4 ;  /* 0x00000004000a2202 */ /* 0x000fe40000000f00 */
[----:B------:R-:W-:Y:S02]  /*1e20*/  @P2 R2UR.BROADCAST UR8, R3 ;  /* 0x00000000030822ca */ /* 0x000fe400008e0000 */
[----:B------:R-:W-:-:S11]  /*1e30*/  @P2 LOP3.LUT R9, R5, 0xffff, RZ, 0xc0, !PT ;  /* 0x0000ffff05092812 */ /* 0x000fd600078ec0ff */
[----:B------:R-:W-:Y:S01]  /*1e40*/  @UP0 UMOV UR36, UR8 ;  /* 0x0000000800240c82 */ /* 0x000fe20008000000 */
[----:B-1----:R-:W-:Y:S05]  /*1e50*/  @!P0 BRA `(.L_x_33) ;  /* 0x0000000000b88947 */ /* 0x002fea0003800000 */
[----:B------:R-:W4:Y:S01]  /*1e60*/  LDC.64 R4, c[0x0][0xb18] ;  /* 0x0002c600ff047b82 */ /* 0x000f220000000a00 */
[----:B------:R-:W-:-:S07]  /*1e70*/  ISETP.NE.AND P3, PT, R26, 0x1, PT ;  /* 0x000000011a00780c */ /* 0x000fce0003f65270 */
[----:B------:R-:W1:Y:S08]  /*1e80*/  LDC.64 R6, c[0x0][0xb10] ;  /* 0x0002c400ff067b82 */ /* 0x000e700000000a00 */
[----:B------:R-:W2:Y:S08]  /*1e90*/  LDC R14, c[0x0][0xb20] ;  /* 0x0002c800ff0e7b82 */ /* 0x000eb00000000800 */
[----:B------:R-:W3:Y:S01]  /*1ea0*/  LDC R15, c[0x0][0xb0c] ;  /* 0x0002c300ff0f7b82 */ /* 0x000ee20000000800 */
[----:B----4-:R-:W-:Y:S01]  /*1eb0*/  IMAD.HI.U32 R19, R0, R5, RZ ;  /* 0x0000000500137227 */ /* 0x010fe200078e00ff */
[----:B------:R-:W-:-:S03]  /*1ec0*/  ISETP.NE.AND P0, PT, R4, 0x1, PT ;  /* 0x000000010400780c */ /* 0x000fc60003f05270 */
[----:B------:R-:W-:-:S03]  /*1ed0*/  IMAD.HI.U32 R5, R9, R5, RZ ;  /* 0x0000000509057227 */ /* 0x000fc600078e00ff */
[----:B------:R-:W4:Y:S01]  /*1ee0*/  LDC.64 R2, c[0x0][0xb28] ;  /* 0x0002ca00ff027b82 */ /* 0x000f220000000a00 */
[----:B-1----:R-:W-:-:S04]  /*1ef0*/  IMAD.HI.U32 R20, R8, R6, RZ ;  /* 0x0000000608147227 */ /* 0x002fc800078e00ff */
[----:B------:R-:W-:Y:S01]  /*1f00*/  IMAD.HI.U32 R21, R10, R6, RZ ;  /* 0x000000060a157227 */ /* 0x000fe200078e00ff */
[----:B------:R-:W-:Y:S02]  /*1f10*/  SHF.R.U32.HI R20, RZ, R7, R20 ;  /* 0x00000007ff147219 */ /* 0x000fe40000011614 */
[-C--:B--2---:R-:W-:Y:S02]  /*1f20*/  SHF.R.U32.HI R19, RZ, R14.reuse, R19 ;  /* 0x0000000eff137219 */ /* 0x084fe40000011613 */
[----:B------:R-:W-:Y:S02]  /*1f30*/  SHF.R.U32.HI R5, RZ, R14, R5 ;  /* 0x0000000eff057219 */ /* 0x000fe40000011605 */
[----:B------:R-:W-:Y:S02]  /*1f40*/  SEL R19, R0, R19, !P0 ;  /* 0x0000001300137207 */ /* 0x000fe40004000000 */
[----:B------:R-:W-:Y:S02]  /*1f50*/  SHF.R.U32.HI R21, RZ, R7, R21 ;  /* 0x00000007ff157219 */ /* 0x000fe40000011615 */
[----:B---3--:R-:W-:-:S02]  /*1f60*/  ISETP.NE.AND P1, PT, R15, 0x1, PT ;  /* 0x000000010f00780c */ /* 0x008fc40003f25270 */
[----:B------:R-:W-:Y:S02]  /*1f70*/  SEL R5, R9, R5, !P0 ;  /* 0x0000000509057207 */ /* 0x000fe40004000000 */
[----:B------:R-:W-:Y:S02]  /*1f80*/  SEL R20, R8, R20, !P1 ;  /* 0x0000001408147207 */ /* 0x000fe40004800000 */
[----:B------:R-:W-:Y:S01]  /*1f90*/  SEL R21, R10, R21, !P1 ;  /* 0x000000150a157207 */ /* 0x000fe20004800000 */
[----:B----4-:R-:W-:-:S04]  /*1fa0*/  IMAD.HI.U32 R18, R19, R2, RZ ;  /* 0x0000000213127227 */ /* 0x010fc800078e00ff */
        /* <DEDUP_REMOVED lines=10> */
[----:B------:R-:W-:-:S04]  /*2050*/  @!P0 IMAD.HI.U32 R7, R21, R2, RZ ;  /* 0x0000000215078227 */ /* 0x000fc800078e00ff */
[----:B------:R-:W-:Y:S01]  /*2060*/  IMAD.MOV R2, RZ, RZ, -R6 ;  /* 0x000000ffff027224 */ /* 0x000fe200078e0a06 */
[----:B------:R-:W-:Y:S02]  /*2070*/  @!P0 SHF.R.U32.HI R3, RZ, R3, R7 ;  /* 0x00000003ff038219 */ /* 0x000fe40000011607 */
[----:B------:R-:W-:Y:S01]  /*2080*/  IADD3 R7, PT, PT, -R5, RZ, RZ ;  /* 0x000000ff05077210 */ /* 0x000fe20007ffe1ff */
[----:B------:R-:W-:Y:S01]  /*2090*/  IMAD R2, R26, R2, R5 ;  /* 0x000000021a027224 */ /* 0x000fe200078e0205 */
        /* <DEDUP_REMOVED lines=10> */
.L_x_33:
[----:B------:R-:W1:Y:S02]  /*2140*/  LDCU UR8, c[0x0][0xb30] ;  /* 0x00016600ff0877ac */ /* 0x000e640008000800 */
[----:B-1----:R-:W-:-:S09]  /*2150*/  UISETP.NE.AND UP0, UPT, UR8, 0x1, UPT ;  /* 0x000000010800788c */ /* 0x002fd2000bf05270 */
[----:B------:R-:W-:Y:S05]  /*2160*/  BRA.U UP0, `(.L_x_34) ;  /* 0x0000000100407547 */ /* 0x000fea000b800000 */
[----:B------:R-:W1:Y:S08]  /*2170*/  LDC.64 R4, c[0x0][0xb10] ;  /* 0x0002c400ff047b82 */ /* 0x000e700000000a00 */
[----:B------:R-:W2:Y:S08]  /*2180*/  LDC.64 R2, c[0x0][0xb18] ;  /* 0x0002c600ff027b82 */ /* 0x000eb00000000a00 */
[----:B------:R-:W3:Y:S08]  /*2190*/  LDC R6, c[0x0][0xb20] ;  /* 0x0002c800ff067b82 */ /* 0x000ef00000000800 */
[----:B------:R-:W4:Y:S01]  /*21a0*/  LDC R7, c[0x0][0xb0c] ;  /* 0x0002c300ff077b82 */ /* 0x000f220000000800 */
[----:B-1----:R-:W-:-:S05]  /*21b0*/  IMAD.HI.U32 R4, R10, R4, RZ ;  /* 0x000000040a047227 */ /* 0x002fca00078e00ff */
[----:B------:R-:W-:Y:S01]  /*21c0*/  SHF.R.U32.HI R4, RZ, R5, R4 ;  /* 0x00000005ff047219 */ /* 0x000fe20000011604 */
[----:B--2---:R-:W-:Y:S01]  /*21d0*/  IMAD.HI.U32 R3, R9, R3, RZ ;  /* 0x0000000309037227 */ /* 0x004fe200078e00ff */
[----:B------:R-:W-:-:S04]  /*21e0*/  ISETP.NE.AND P0, PT, R2, 0x1, PT ;  /* 0x000000010200780c */ /* 0x000fc80003f05270 */
[----:B---3--:R-:W-:-:S04]  /*21f0*/  SHF.R.U32.HI R3, RZ, R6, R3 ;  /* 0x00000006ff037219 */ /* 0x008fc80000011603 */
[----:B------:R-:W-:Y:S02]  /*2200*/  SEL R3, R9, R3, !P0 ;  /* 0x0000000309037207 */ /* 0x000fe40004000000 */
[----:B----4-:R-:W-:-:S04]  /*2210*/  ISETP.NE.AND P1, PT, R7, 0x1, PT ;  /* 0x000000010700780c */ /* 0x010fc80003f25270 */
[----:B------:R-:W-:-:S05]  /*2220*/  SEL R4, R10, R4, !P1 ;  /* 0x000000040a047207 */ /* 0x000fca0004800000 */
[----:B------:R-:W-:Y:S02]  /*2230*/  IMAD.IADD R5, R3, 0x1, -R4 ;  /* 0x0000000103057824 */ /* 0x000fe400078e0a04 */
[----:B------:R-:W-:Y:S02]  /*2240*/  IMAD.IADD R3, R4, 0x1, -R3 ;  /* 0x0000000104037824 */ /* 0x000fe400078e0a03 */
[----:B------:R-:W-:Y:S02]  /*2250*/  IMAD R10, R5, R7, R10 ;  /* 0x00000007050a7224 */ /* 0x000fe400078e020a */
[----:B------:R-:W-:-:S07]  /*2260*/  IMAD R9, R3, R2, R9 ;  /* 0x0000000203097224 */ /* 0x000fce00078e0209 */
.L_x_34:
[----:B------:R-:W-:Y:S01]  /*2270*/  VIADD R16, R16, 0x1 ;  /* 0x0000000110107836 */ /* 0x000fe20000000000 */
[----:B------:R-:W-:Y:S01]  /*2280*/  PLOP3.LUT P1, PT, PT, PT, PT, 0x80, 0x8 ;  /* 0x000000000008781c */ /* 0x000fe20003f2f070 */
[----:B------:R-:W-:Y:S02]  /*2290*/  IMAD.IADD R15, R10, 0x1, R63 ;  /* 0x000000010a0f7824 */ /* 0x000fe400078e023f */
[----:B------:R-:W-:Y:S01]  /*22a0*/  IMAD.IADD R14, R9, 0x1, R62 ;  /* 0x00000001090e7824 */ /* 0x000fe200078e023e */
[----:B------:R-:W-:-:S04]  /*22b0*/  ISETP.NE.AND P0, PT, R16, 0x2, PT ;  /* 0x000000021000780c */ /* 0x000fc80003f05270 */
[----:B------:R-:W-:Y:S02]  /*22c0*/  SEL R2, RZ, 0x1, P0 ;  /* 0x00000001ff027807 */ /* 0x000fe40000000000 */
[----:B------:R-:W-:Y:S02]  /*22d0*/  SEL R16, R16, RZ, P0 ;  /* 0x000000ff10107207 */ /* 0x000fe40000000000 */
[----:B------:R-:W-:Y:S01]  /*22e0*/  LOP3.LUT R13, R13, R2, RZ, 0x3c, !PT ;  /* 0x000000020d0d7212 */ /* 0x000fe200078e3cff */
[----:B------:R-:W-:Y:S06]  /*22f0*/  @P2 BRA `(.L_x_35) ;  /* 0xfffffff000a02947 */ /* 0x000fec000383ffff */
[----:B------:R-:W-:Y:S01]  /*2300*/  UIADD3 UR4, UPT, UPT, UR4, 0x30, URZ ;  /* 0x0000003004047890 */ /* 0x000fe2000fffe0ff */
[----:B------:R-:W-:-:S03]  /*2310*/  SHF.L.U32 R2, R17, 0x1f, RZ ;  /* 0x0000001f11027819 */ /* 0x000fc600000006ff */
[----:B------:R-:W-:-:S09]  /*2320*/  ULEA UR5, UR6, UR4, 0x3 ;  /* 0x0000000406057291 */ /* 0x000fd2000f8e18ff */
[----:B------:R-:W1:Y:S02]  /*2330*/  SYNCS.PHASECHK.TRANS64.TRYWAIT P0, [UR5], R2 ;  /* 0x00000002ff0075a7 */ /* 0x000e640008001105 */
[----:B-1----:R-:W-:Y:S05]  /*2340*/  @!P0 BRA `(.L_x_36) ;  /* 0x0000007c000c8947 */ /* 0x002fea0003800000 */
.L_x_174:
[----:B------:R-:W-:-:S04]  /*2350*/  UIADD3 UR6, UPT, UPT, UR6, 0x1, URZ ;  /* 0x0000000106067890 */ /* 0x000fc8000fffe0ff */
[----:B------:R-:W-:-:S04]  /*2360*/  UISETP.NE.AND UP0, UPT, UR6, 0x6, UPT ;  /* 0x000000060600788c */ /* 0x000fc8000bf05270 */
[----:B------:R-:W-:Y:S02]  /*2370*/  USEL UR7, URZ, 0x1, UP0 ;  /* 0x00000001ff077887 */ /* 0x000fe40008000000 */
[----:B------:R-:W-:-:S04]  /*2380*/  USEL UR6, UR6, URZ, UP0 ;  /* 0x000000ff06067287 */ /* 0x000fc80008000000 */
[----:B------:R-:W-:Y:S01]  /*2390*/  ULEA UR5, UR6, UR4, 0x3 ;  /* 0x0000000406057291 */ /* 0x000fe2000f8e18ff */
[----:B-1----:R-:W-:-:S04]  /*23a0*/  LOP3.LUT R2, R17, UR7, RZ, 0x3c, !PT ;  /* 0x0000000711027c12 */ /* 0x002fc8000f8e3cff */
[----:B------:R-:W-:-:S04]  /*23b0*/  SHF.L.U32 R3, R2, 0x1f, RZ ;  /* 0x0000001f02037819 */ /* 0x000fc800000006ff */
[----:B------:R-:W1:Y:S02]  /*23c0*/  SYNCS.PHASECHK.TRANS64.TRYWAIT P0, [UR5], R3 ;  /* 0x00000003ff0075a7 */ /* 0x000e640008001105 */
[----:B-1----:R-:W-:Y:S05]  /*23d0*/  @!P0 BRA `(.L_x_37) ;  /* 0x0000007c00008947 */ /* 0x002fea0003800000 */
.L_x_176:
[----:B------:R-:W-:-:S04]  /*23e0*/  UIADD3 UR6, UPT, UPT, UR6, 0x1, URZ ;  /* 0x0000000106067890 */ /* 0x000fc8000fffe0ff */
[----:B------:R-:W-:-:S04]  /*23f0*/  UISETP.NE.AND UP0, UPT, UR6, 0x6, UPT ;  /* 0x000000060600788c */ /* 0x000fc8000bf05270 */
[----:B------:R-:W-:Y:S02]  /*2400*/  USEL UR7, URZ, 0x1, UP0 ;  /* 0x00000001ff077887 */ /* 0x000fe40008000000 */
[----:B------:R-:W-:-:S04]  /*2410*/  USEL UR6, UR6, URZ, UP0 ;  /* 0x000000ff06067287 */ /* 0x000fc80008000000 */
[----:B------:R-:W-:Y:S01]  /*2420*/  ULEA UR5, UR6, UR4, 0x3 ;  /* 0x0000000406057291 */ /* 0x000fe2000f8e18ff */
[----:B------:R-:W-:-:S04]  /*2430*/  LOP3.LUT R2, R2, UR7, RZ, 0x3c, !PT ;  /* 0x0000000702027c12 */ /* 0x000fc8000f8e3cff */
[----:B-1----:R-:W-:-:S04]  /*2440*/  SHF.L.U32 R3, R2, 0x1f, RZ ;  /* 0x0000001f02037819 */ /* 0x002fc800000006ff */
[----:B------:R-:W1:Y:S02]  /*2450*/  SYNCS.PHASECHK.TRANS64.TRYWAIT P0, [UR5], R3 ;  /* 0x00000003ff0075a7 */ /* 0x000e640008001105 */
[----:B-1----:R-:W-:Y:S05]  /*2460*/  @!P0 BRA `(.L_x_38) ;  /* 0x0000007800f48947 */ /* 0x002fea0003800000 */
.L_x_178:
        /* <DEDUP_REMOVED lines=9> */
.L_x_180:
        /* <DEDUP_REMOVED lines=9> */
.L_x_182:
[----:B------:R-:W-:-:S04]  /*2590*/  UIADD3 UR6, UPT, UPT, UR6, 0x1, URZ ;  /* 0x0000000106067890 */ /* 0x000fc8000fffe0ff */
[----:B------:R-:W-:-:S04]  /*25a0*/  UISETP.NE.AND UP0, UPT, UR6, 0x6, UPT ;  /* 0x000000060600788c */ /* 0x000fc8000bf05270 */
[----:B------:R-:W-:Y:S02]  /*25b0*/  USEL UR5, URZ, 0x1, UP0 ;  /* 0x00000001ff057887 */ /* 0x000fe40008000000 */
[----:B------:R-:W-:-:S04]  /*25c0*/  USEL UR6, UR6, URZ, UP0 ;  /* 0x000000ff06067287 */ /* 0x000fc80008000000 */
[----:B------:R-:W-:Y:S01]  /*25d0*/  ULEA UR6, UR6, UR4, 0x3 ;  /* 0x0000000406067291 */ /* 0x000fe2000f8e18ff */
[----:B------:R-:W-:-:S04]  /*25e0*/  LOP3.LUT R2, R2, UR5, RZ, 0x3c, !PT ;  /* 0x0000000502027c12 */ /* 0x000fc8000f8e3cff */
[----:B------:R-:W-:Y:S01]  /*25f0*/  SHF.L.U32 R2, R2, 0x1f, RZ ;  /* 0x0000001f02027819 */ /* 0x000fe200000006ff */
[----:B-1--4-:R-:W-:-:S07]  /*2600*/  IMAD.U32 R0, RZ, RZ, UR6 ;  /* 0x00000006ff007e24 */ /* 0x012fce000f8e00ff */
.L_x_41:
[----:B-1----:R1:W2:Y:S02]  /*2610*/  SYNCS.PHASECHK.TRANS64.TRYWAIT P0, [R0+URZ], R2 ;  /* 0x00000002000075a7 */ /* 0x0022a400080011ff */
[----:B--2---:R-:W-:Y:S05]  /*2620*/  @!P0 NANOSLEEP.SYNCS 0x989680 ;  /* 0x009896800000895d */ /* 0x004fea0003900000 */
[----:B------:R-:W2:Y:S02]  /*2630*/  @!P0 SYNCS.PHASECHK.TRANS64 P0, [R0+URZ], R2 ;  /* 0x00000002000085a7 */ /* 0x000ea400080010ff */
[----:B--2---:R-:W-:Y:S05]  /*2640*/  @P0 EXIT ;  /* 0x000000000000094d */ /* 0x004fea0003800000 */
[----:B------:R-:W-:Y:S05]  /*2650*/  BRA `(.L_x_41) ;  /* 0xfffffffc00ec7947 */ /* 0x000fea000383ffff */
.L_x_17:
[----:B------:R-:W-:-:S04]  /*2660*/  UISETP.NE.AND UP1, UPT, UR37, URZ, UPT ;  /* 0x000000ff2500728c */ /* 0x000fc8000bf25270 */
[----:B------:R-:W-:-:S09]  /*2670*/  UISETP.NE.OR UP1, UPT, UR8, 0x1, UP1 ;  /* 0x000000010800788c */ /* 0x000fd20008f25670 */
[----:B------:R-:W-:Y:S05]  /*2680*/  BRA.U UP1, `(.L_x_42) ;  /* 0x0000000501487547 */ /* 0x000fea000b800000 */
[----:B------:R-:W-:Y:S01]  /*2690*/  ISETP.NE.AND P2, PT, R2, RZ, PT ;  /* 0x000000ff0200720c */ /* 0x000fe20003f45270 */
[----:B------:R-:W-:Y:S01]  /*26a0*/  IMAD.MOV.U32 R12, RZ, RZ, 0x1 ;  /* 0x00000001ff0c7424 */ /* 0x000fe200078e00ff */
[----:B------:R-:W-:Y:S02]  /*26b0*/  CS2R R10, SRZ ;  /* 0x00000000000a7805 */ /* 0x000fe4000001ff00 */
[----:B------:R-:W-:Y:S01]  /*26c0*/  CS2R R8, SRZ ;  /* 0x0000000000087805 */ /* 0x000fe2000001ff00 */
[----:B------:R-:W-:Y:S01]  /*26d0*/  UMOV UR4, 0x400 ;  /* 0x0000040000047882 */ /* 0x000fe20000000000 */
[----:B------:R-:W-:Y:S01]  /*26e0*/  UMOV UR6, URZ ;  /* 0x000000ff00067c82 */ /* 0x000fe20008000000 */
[----:B------:R-:W-:-:S12]  /*26f0*/  ULEA UR37, UR37, UR4, 0x18 ;  /* 0x0000000425257291 */ /* 0x000fd8000f8ec0ff */
.L_x_46:
[----:B------:R-:W-:Y:S02]  /*2700*/  LEA R0, R8, UR37, 0x3 ;  /* 0x0000002508007c11 */ /* 0x000fe4000f8e18ff */
[----:B------:R-:W-:-:S03]  /*2710*/  SHF.L.U32 R4, R9, 0x1f, RZ ;  /* 0x0000001f09047819 */ /* 0x000fc600000006ff */
[----:B------:R-:W-:Y:S01]  /*2720*/  VIADD R5, R0, 0x120 ;  /* 0x0000012000057836 */ /* 0x000fe20000000000 */
[----:B------:R-:W1:Y:S02]  /*2730*/  SYNCS.PHASECHK.TRANS64.TRYWAIT P0, [R0+URZ+0x110], R4 ;  /* 0x00011004000075a7 */ /* 0x000e6400080011ff */
[----:B-1----:R-:W-:Y:S05]  /*2740*/  @!P0 BRA `(.L_x_43) ;  /* 0x0000007800848947 */ /* 0x002fea0003800000 */
.L_x_183:
[----:B------:R-:W-:Y:S01]  /*2750*/  ULEA UR5, UR6, UR37, 0x3 ;  /* 0x0000002506057291 */ /* 0x000fe2000f8e18ff */
[----:B-1----:R-:W-:Y:S01]  /*2760*/  PRMT R0, RZ, 0x654, R5 ;  /* 0x00000654ff007816 */ /* 0x002fe20000000005 */
[----:B------:R-:W-:Y:S01]  /*2770*/  @!P2 IMAD.MOV.U32 R4, RZ, RZ, 0x10 ;  /* 0x00000010ff04a424 */ /* 0x000fe200078e00ff */
[----:B------:R-:W-:Y:S01]  /*2780*/  SHF.L.U32 R5, R12, 0x1f, RZ ;  /* 0x0000001f0c057819 */ /* 0x000fe200000006ff */
[----:B------:R-:W-:Y:S01]  /*2790*/  UIADD3 UR4, UPT, UPT, UR5, 0xb0, URZ ;  /* 0x000000b005047890 */ /* 0x000fe2000fffe0ff */
[----:B------:R1:W-:Y:S05]  /*27a0*/  SYNCS.ARRIVE.TRANS64.RED.A1T0 RZ, [R0+URZ], RZ ;  /* 0x000000ff00ff79a7 */ /* 0x0003ea00081004ff */
[----:B------:R-:W-:Y:S01]  /*27b0*/  IMAD.U32 R6, RZ, RZ, UR4 ;  /* 0x00000004ff067e24 */ /* 0x000fe2000f8e00ff */
[----:B------:R-:W2:Y:S04]  /*27c0*/  SYNCS.PHASECHK.TRANS64.TRYWAIT P0, [UR5+0xc0], R5 ;  /* 0x0000c005ff0075a7 */ /* 0x000ea80008001105 */
[----:B------:R-:W-:Y:S01]  /*27d0*/  PRMT R6, R2, 0x654, R6 ;  /* 0x0000065402067816 */ /* 0x000fe20000000006 */
[----:B-12---:R-:W-:Y:S06]  /*27e0*/  @!P0 BRA `(.L_x_44) ;  /* 0x0000007800708947 */ /* 0x006fec0003800000 */
.L_x_185:
[----:B------:R-:W-:Y:S01]  /*27f0*/  ULEA UR4, UR6, UR37, 0x4 ;  /* 0x0000002506047291 */ /* 0x000fe2000f8e20ff */
[----:B------:R-:W-:Y:S01]  /*2800*/  SEL R3, R6, R3, !P2 ;  /* 0x0000000306037207 */ /* 0x000fe20005000000 */
[----:B------:R-:W-:Y:S01]  /*2810*/  UIADD3 UR5, UPT, UPT, UR5, 0xb0, URZ ;  /* 0x000000b005057890 */ /* 0x000fe2000fffe0ff */
[----:B-1----:R-:W-:Y:S01]  /*2820*/  LEA R0, R11, UR37, 0x3 ;  /* 0x000000250b007c11 */ /* 0x002fe2000f8e18ff */
[----:B------:R-:W-:Y:S01]  /*2830*/  UIADD3 UR4, UPT, UPT, UR4, 0x140, URZ ;  /* 0x0000014004047890 */ /* 0x000fe2000fffe0ff */
[----:B------:R1:W-:Y:S01]  /*2840*/  @!P2 SYNCS.ARRIVE.TRANS64.RED RZ, [R3+URZ], R4 ;  /* 0x0000000403ffa9a7 */ /* 0x0003e200080004ff */
[----:B------:R-:W-:Y:S01]  /*2850*/  UIADD3 UR6, UPT, UPT, UR6, 0x1, URZ ;  /* 0x0000000106067890 */ /* 0x000fe2000fffe0ff */
[----:B------:R-:W-:-:S03]  /*2860*/  VIADD R8, R8, 0x1 ;  /* 0x0000000108087836 */ /* 0x000fc60000000000 */
[----:B------:R-:W-:Y:S02]  /*2870*/  UISETP.NE.AND UP0, UPT, UR6, 0x2, UPT ;  /* 0x000000020600788c */ /* 0x000fe4000bf05270 */
[----:B------:R-:W-:Y:S01]  /*2880*/  ISETP.NE.AND P0, PT, R8, 0x2, PT ;  /* 0x000000020800780c */ /* 0x000fe20003f05270 */
[----:B------:R-:W-:Y:S06]  /*2890*/  UGETNEXTWORKID.BROADCAST [UR4], [UR5] ;  /* 0x00000000040073ca */ /* 0x000fec0008000100 */
[----:B------:R-:W-:Y:S02]  /*28a0*/  USEL UR4, URZ, 0x1, UP0 ;  /* 0x00000001ff047887 */ /* 0x000fe40008000000 */
[----:B------:R-:W-:-:S04]  /*28b0*/  USEL UR6, UR6, URZ, UP0 ;  /* 0x000000ff06067287 */ /* 0x000fc80008000000 */
[----:B------:R-:W-:Y:S02]  /*28c0*/  LOP3.LUT R12, R12, UR4, RZ, 0x3c, !PT ;  /* 0x000000040c0c7c12 */ /* 0x000fe4000f8e3cff */
[----:B-1----:R-:W-:-:S04]  /*28d0*/  SHF.L.U32 R4, R10, 0x1f, RZ ;  /* 0x0000001f0a047819 */ /* 0x002fc800000006ff */
[----:B------:R-:W1:Y:S02]  /*28e0*/  SYNCS.PHASECHK.TRANS64.TRYWAIT P1, [R0+URZ+0xb0], R4 ;  /* 0x0000b004000075a7 */ /* 0x000e6400080211ff */
[----:B-1----:R-:W-:Y:S05]  /*28f0*/  @!P1 BRA `(.L_x_45) ;  /* 0x0000007800449947 */ /* 0x002fea0003800000 */
.L_x_186:
[C---:B-1----:R-:W-:Y:S01]  /*2900*/  LEA R4, R11.reuse, UR37, 0x4 ;  /* 0x000000250b047c11 */ /* 0x042fe2000f8e20ff */
[----:B------:R-:W-:Y:S01]  /*2910*/  VIADD R0, R0, 0xc0 ;  /* 0x000000c000007836 */ /* 0x000fe20000000000 */
[----:B------:R-:W-:Y:S01]  /*2920*/  SEL R8, R8, RZ, P0 ;  /* 0x000000ff08087207 */ /* 0x000fe20000000000 */
[----:B------:R-:W-:-:S03]  /*2930*/  VIADD R11, R11, 0x1 ;  /* 0x000000010b0b7836 */ /* 0x000fc60000000000 */
[----:B------:R-:W1:Y:S01]  /*2940*/  LDS.128 R4, [R4+0x140] ;  /* 0x0001400004047984 */ /* 0x000e620000000c00 */
[----:B------:R-:W-:Y:S02]  /*2950*/  PRMT R0, RZ, 0x654, R0 ;  /* 0x00000654ff007816 */ /* 0x000fe40000000000 */
[C---:B------:R-:W-:Y:S01]  /*2960*/  ISETP.NE.AND P1, PT, R11.reuse, 0x2, PT ;  /* 0x000000020b00780c */ /* 0x040fe20003f25270 */
[----:B------:R-:W-:Y:S01]  /*2970*/  @!PT LDS RZ, [RZ] ;  /* 0x00000000fffff984 */ /* 0x000fe20000000800 */
[----:B------:R-:W-:Y:S01]  /*2980*/  @!PT LDS RZ, [RZ] ;  /* 0x00000000fffff984 */ /* 0x000fe20000000800 */
[----:B------:R-:W-:Y:S01]  /*2990*/  @!PT LDS RZ, [RZ] ;  /* 0x00000000fffff984 */ /* 0x000fe20000000800 */
[----:B------:R-:W-:Y:S01]  /*29a0*/  @!PT LDS RZ, [RZ] ;  /* 0x00000000fffff984 */ /* 0x000fe20000000800 */
[----:B------:R2:W-:Y:S06]  /*29b0*/  MEMBAR.ALL.CTA ;  /* 0x0000000000007992 */ /* 0x0005ec0000008000 */
[----:B--2---:R-:W2:Y:S01]  /*29c0*/  FENCE.VIEW.ASYNC.S ;  /* 0x00000000000073c6 */ /* 0x004ea20000000000 */
[----:B------:R-:W-:Y:S01]  /*29d0*/  SEL R11, R11, RZ, P1 ;  /* 0x000000ff0b0b7207 */ /* 0x000fe20000800000 */
[----:B--2---:R2:W-:Y:S01]  /*29e0*/  SYNCS.ARRIVE.TRANS64.RED.A1T0 RZ, [R0+URZ], RZ ;  /* 0x000000ff00ff79a7 */ /* 0x0045e200081004ff */
[----:B-1----:R-:W-:-:S02]  /*29f0*/  LOP3.LUT P3, RZ, R6, 0x1, RZ, 0xc0, !PT ;  /* 0x0000000106ff7812 */ /* 0x002fc4000786c0ff */
[----:B------:R-:W-:-:S04]  /*2a00*/  SEL R4, RZ, 0x1, P1 ;  /* 0x00000001ff047807 */ /* 0x000fc80000800000 */
[----:B------:R-:W-:Y:S02]  /*2a10*/  LOP3.LUT R10, R10, R4, RZ, 0x3c, !PT ;  /* 0x000000040a0a7212 */ /* 0x000fe400078e3cff */
[----:B--2---:R-:W-:-:S04]  /*2a20*/  SEL R0, RZ, 0x1, P0 ;  /* 0x00000001ff007807 */ /* 0x004fc80000000000 */
[----:B------:R-:W-:Y:S01]  /*2a30*/  LOP3.LUT R9, R9, R0, RZ, 0x3c, !PT ;  /* 0x0000000009097212 */ /* 0x000fe200078e3cff */
[----:B------:R-:W-:Y:S06]  /*2a40*/  @P3 BRA `(.L_x_46) ;  /* 0xfffffffc002c3947 */ /* 0x000fec000383ffff */
[----:B------:R-:W-:Y:S01]  /*2a50*/  ULEA UR5, UR6, UR37, 0x3 ;  /* 0x0000002506057291 */ /* 0x000fe2000f8e18ff */
[----:B------:R-:W-:-:S08]  /*2a60*/  SHF.L.U32 R2, R12, 0x1f, RZ ;  /* 0x0000001f0c027819 */ /* 0x000fd000000006ff */
[----:B------:R-:W1:Y:S02]  /*2a70*/  SYNCS.PHASECHK.TRANS64 P0, [UR5+0xc0], R2 ;  /* 0x0000c002ff0075a7 */ /* 0x000e640008001005 */
[----:B-1----:R-:W-:Y:S05]  /*2a80*/  @P0 BRA `(.L_x_47) ;  /* 0x0000000000080947 */ /* 0x002fea0003800000 */
[----:B------:R-:W1:Y:S02]  /*2a90*/  SYNCS.PHASECHK.TRANS64.TRYWAIT P0, [UR5+0xc0], R2 ;  /* 0x0000c002ff0075a7 */ /* 0x000e640008001105 */
[----:B-1----:R-:W-:Y:S05]  /*2aa0*/  @!P0 BRA `(.L_x_48) ;  /* 0x0000007400ec8947 */ /* 0x002fea0003800000 */
.L_x_47:
[----:B------:R-:W-:-:S04]  /*2ab0*/  UIADD3 UR4, UPT, UPT, UR6, 0x1, URZ ;  /* 0x0000000106047890 */ /* 0x000fc8000fffe0ff */
[----:B------:R-:W-:-:S04]  /*2ac0*/  UISETP.NE.AND UP0, UPT, UR4, 0x2, UPT ;  /* 0x000000020400788c */ /* 0x000fc8000bf05270 */
[----:B------:R-:W-:Y:S02]  /*2ad0*/  USEL UR7, URZ, 0x1, UP0 ;  /* 0x00000001ff077887 */ /* 0x000fe40008000000 */
[----:B------:R-:W-:-:S04]  /*2ae0*/  USEL UR4, UR4, URZ, UP0 ;  /* 0x000000ff04047287 */ /* 0x000fc80008000000 */
[----:B------:R-:W-:Y:S01]  /*2af0*/  ULEA UR4, UR4, UR37, 0x3 ;  /* 0x0000002504047291 */ /* 0x000fe2000f8e18ff */
[----:B-1----:R-:W-:-:S04]  /*2b00*/  LOP3.LUT R2, R12, UR7, RZ, 0x3c, !PT ;  /* 0x000000070c027c12 */ /* 0x002fc8000f8e3cff */
[----:B------:R-:W-:-:S04]  /*2b10*/  SHF.L.U32 R0, R2, 0x1f, RZ ;  /* 0x0000001f02007819 */ /* 0x000fc800000006ff */
[----:B------:R-:W1:Y:S02]  /*2b20*/  SYNCS.PHASECHK.TRANS64 P0, [UR4+0xc0], R0 ;  /* 0x0000c000ff0075a7 */ /* 0x000e640008001004 */
[----:B-1----:R-:W-:Y:S05]  /*2b30*/  @P0 EXIT ;  /* 0x000000000000094d */ /* 0x002fea0003800000 */
[----:B------:R-:W-:Y:S02]  /*2b40*/  SHF.L.U32 R2, R2, 0x1f, RZ ;  /* 0x0000001f02027819 */ /* 0x000fe400000006ff */
[----:B------:R-:W-:-:S07]  /*2b50*/  MOV R0, UR4 ;  /* 0x0000000400007c02 */ /* 0x000fce0008000f00 */
.L_x_49:
[----:B-1----:R1:W2:Y:S02]  /*2b60*/  SYNCS.PHASECHK.TRANS64.TRYWAIT P0, [R0+URZ+0xc0], R2 ;  /* 0x0000c002000075a7 */ /* 0x0022a400080011ff */
[----:B--2---:R-:W-:Y:S05]  /*2b70*/  @!P0 NANOSLEEP.SYNCS 0x989680 ;  /* 0x009896800000895d */ /* 0x004fea0003900000 */
[----:B------:R-:W2:Y:S02]  /*2b80*/  @!P0 SYNCS.PHASECHK.TRANS64 P0, [R0+URZ+0xc0], R2 ;  /* 0x0000c002000085a7 */ /* 0x000ea400080010ff */
[----:B--2---:R-:W-:Y:S05]  /*2b90*/  @P0 EXIT ;  /* 0x000000000000094d */ /* 0x004fea0003800000 */
[----:B------:R-:W-:Y:S05]  /*2ba0*/  BRA `(.L_x_49) ;  /* 0xfffffffc00ec7947 */ /* 0x000fea000383ffff */
.L_x_42:
[----:B------:R-:W-:-:S09]  /*2bb0*/  UISETP.NE.AND UP1, UPT, UR8, URZ, UPT ;  /* 0x000000ff0800728c */ /* 0x000fd2000bf25270 */
[----:B------:R-:W-:Y:S05]  /*2bc0*/  BRA.U UP1, `(.L_x_50) ;  /* 0x0000000d01b47547 */ /* 0x000fea000b800000 */
[----:B------:R-:W-:Y:S01]  /*2bd0*/  UMOV UR4, 0x40 ;  /* 0x0000004000047882 */ /* 0x000fe20000000000 */
[----:B------:R-:W-:Y:S01]  /*2be0*/  NOP ;  /* 0x0000000000007918 */ /* 0x000fe20000000000 */
[----:B------:R-:W-:Y:S01]  /*2bf0*/  ULEA UR4, UR37, UR4, 0x18 ;  /* 0x0000000425047291 */ /* 0x000fe2000f8ec0ff */
[----:B------:R-:W-:Y:S02]  /*2c00*/  UMOV UR5, 0x400 ;  /* 0x0000040000057882 */ /* 0x000fe40000000000 */
[----:B------:R-:W-:-:S06]  /*2c10*/  ULEA UR37, UR37, UR5, 0x18 ;  /* 0x0000000525257291 */ /* 0x000fcc000f8ec0ff */
[----:B------:R-:W1:Y:S02]  /*2c20*/  LDS.U8 R0, [UR4+0x1c] ;  /* 0x00001c04ff007984 */ /* 0x000e640008000000 */
[----:B-1----:R-:W-:-:S13]  /*2c30*/  ISETP.NE.AND P0, PT, R0, RZ, PT ;  /* 0x000000ff0000720c */ /* 0x002fda0003f05270 */
[----:B------:R-:W-:Y:S05]  /*2c40*/  @P0 BRA `(.L_x_51) ;  /* 0x0000000000580947 */ /* 0x000fea0003800000 */
[----:B------:R-:W-:-:S13]  /*2c50*/  ELECT P0, URZ, PT ;  /* 0x0000000000ff782f */ /* 0x000fda0003800000 */
[----:B------:R-:W-:Y:S05]  /*2c60*/  @!P0 BRA `(.L_x_52) ;  /* 0x0000000000608947 */ /* 0x000fea0003800000 */
[----:B------:R-:W-:Y:S01]  /*2c70*/  UMOV UR5, 0x10 ;  /* 0x0000001000057882 */ /* 0x000fe20000000000 */
[----:B------:R-:W-:Y:S01]  /*2c80*/  HFMA2 R0, -RZ, RZ, 0, 5.9604644775390625e-08 ;  /* 0x00000001ff007431 */ /* 0x000fe200000001ff */
[----:B------:R-:W-:-:S03]  /*2c90*/  MOV R2, 0xffff ;  /* 0x0000ffff00027802 */ /* 0x000fc60000000f00 */
[----:B------:R-:W-:Y:S04]  /*2ca0*/  DEPBAR.LE SB1, 0x36 ;  /* 0x00009d800000791a */ /* 0x000fe80000000000 */
[----:B------:R-:W1:Y:S02]  /*2cb0*/  UTCATOMSWS.FIND_AND_SET.ALIGN UP0, UR5, UR5 ;  /* 0x00000005000575e3 */ /* 0x000e640008000800 */
[----:B-1----:R-:W-:Y:S01]  /*2cc0*/  MOV R3, UR5 ;  /* 0x0000000500037c02 */ /* 0x002fe20008000f00 */
[----:B------:R-:W-:Y:S06]  /*2cd0*/  BRA.U UP0, `(.L_x_53) ;  /* 0x0000000100187547 */ /* 0x000fec000b800000 */
.L_x_54:
[----:B------:R-:W-:Y:S05]  /*2ce0*/  NANOSLEEP 0x64 ;  /* 0x000000640000795d */ /* 0x000fea0003800000 */
[----:B------:R-:W-:-:S05]  /*2cf0*/  UMOV UR5, 0x10 ;  /* 0x0000001000057882 */ /* 0x000fca0000000000 */
[----:B------:R-:W-:Y:S04]  /*2d00*/  DEPBAR.LE SB1, 0x36 ;  /* 0x00009d800000791a */ /* 0x000fe80000000000 */
[----:B------:R-:W1:Y:S02]  /*2d10*/  UTCATOMSWS.FIND_AND_SET.ALIGN UP0, UR5, UR5 ;  /* 0x00000005000575e3 */ /* 0x000e640008000800 */
[----:B-1----:R-:W-:Y:S01]  /*2d20*/  MOV R3, UR5 ;  /* 0x0000000500037c02 */ /* 0x002fe20008000f00 */
[----:B------:R-:W-:Y:S05]  /*2d30*/  BRA.U !UP0, `(.L_x_54) ;  /* 0xfffffffd08e87547 */ /* 0x000fea000b83ffff */
.L_x_53:
[-C--:B------:R-:W-:Y:S02]  /*2d40*/  SHF.L.U32 R2, R2, R3.reuse, RZ ;  /* 0x0000000302027219 */ /* 0x080fe400000006ff */
[----:B------:R-:W-:Y:S01]  /*2d50*/  SHF.L.U32 R0, R0, R3, RZ ;  /* 0x0000000300007219 */ /* 0x000fe200000006ff */
[----:B------:R-:W-:Y:S02]  /*2d60*/  IMAD.SHL.U32 R3, R3, 0x20, RZ ;  /* 0x0000002003037824 */ /* 0x000fe400078e00ff */
[----:B------:R1:W-:Y:S04]  /*2d70*/  ATOMS.OR RZ, [UR4+0x14], R2 ;  /* 0x00001402ffff798c */ /* 0x0003e8000b000004 */
[----:B------:R1:W-:Y:S04]  /*2d80*/  ATOMS.OR RZ, [UR4+0x18], R0 ;  /* 0x00001800ffff798c */ /* 0x0003e8000b000004 */
[----:B------:R1:W-:Y:S01]  /*2d90*/  STS [UR37+0x160], R3 ;  /* 0x00016003ff007988 */ /* 0x0003e20008000825 */
[----:B------:R-:W-:Y:S05]  /*2da0*/  BRA `(.L_x_52) ;  /* 0x0000000000107947 */ /* 0x000fea0003800000 */
.L_x_51:
[----:B------:R-:W-:Y:S02]  /*2db0*/  MOV R0, 0xffffffff ;  /* 0xffffffff00007802 */ /* 0x000fe40000000f00 */
[----:B------:R-:W-:-:S03]  /*2dc0*/  MOV R2, 0x2df0 ;  /* 0x00002df000027802 */ /* 0x000fc60000000f00 */
[----:B------:R1:W-:Y:S04]  /*2dd0*/  STS [UR37+0x160], R0 ;  /* 0x00016000ff007988 */ /* 0x0003e80008000825 */
[----:B-1-3-5:R-:W-:Y:S05]  /*2de0*/  CALL.REL.NOINC `($__internal_1_$__cuda_sm10x_tcgen05_guardrail_trap_phase_invalid_during_alloc) ;  /* 0x0000007c00e47944 */ /* 0x02afea0003c00000 */
.L_x_52:
[----:B------:R-:W-:Y:S05]  /*2df0*/  WARPSYNC.ALL ;  /* 0x0000000000007948 */ /* 0x000fea0003800000 */
[----:B------:R-:W2:Y:S01]  /*2e00*/  S2UR UR5, SR_CgaCtaId ;  /* 0x00000000000579c3 */ /* 0x000ea20000008800 */
[----:B------:R-:W-:Y:S01]  /*2e10*/  UMOV UR4, 0x400 ;  /* 0x0000040000047882 */ /* 0x000fe20000000000 */
[----:B------:R-:W-:-:S06]  /*2e20*/  NOP ;  /* 0x0000000000007918 */ /* 0x000fcc0000000000 */
[----:B------:R-:W-:Y:S06]  /*2e30*/  BAR.ARV 0x6, 0xa0 ;  /* 0x0182800000007b1d */ /* 0x000fec0000002000 */
[----:B------:R-:W4:Y:S01]  /*2e40*/  LDCU UR7, c[0x0][0x38c] ;  /* 0x00007180ff0777ac */ /* 0x000f220008000800 */
[----:B------:R-:W-:Y:S01]  /*2e50*/  IMAD.MOV.U32 R11, RZ, RZ, 0x1 ;  /* 0x00000001ff0b7424 */ /* 0x000fe200078e00ff */
[----:B------:R-:W-:Y:S01]  /*2e60*/  CS2R R8, SRZ ;  /* 0x0000000000087805 */ /* 0x000fe2000001ff00 */
[----:B------:R-:W-:Y:S01]  /*2e70*/  IMAD.MOV.U32 R10, RZ, RZ, RZ ;  /* 0x000000ffff0a7224 */ /* 0x000fe200078e00ff */
[----:B------:R-:W3:Y:S01]  /*2e80*/  LDCU UR6, c[0x0][0x38c] ;  /* 0x00007180ff0677ac */ /* 0x000ee20008000800 */
[----:B------:R-:W-:Y:S01]  /*2e90*/  UMOV UR15, URZ ;  /* 0x000000ff000f7c82 */ /* 0x000fe20008000000 */
[----:B------:R-:W-:Y:S01]  /*2ea0*/  UMOV UR14, URZ ;  /* 0x000000ff000e7c82 */ /* 0x000fe20008000000 */
[----:B--2---:R-:W-:Y:S01]  /*2eb0*/  ULEA UR5, UR5, UR4, 0x18 ;  /* 0x0000000405057291 */ /* 0x004fe2000f8ec0ff */
[----:B------:R-:W-:Y:S01]  /*2ec0*/  UMOV UR24, 0x0 ;  /* 0x0000000000187882 */ /* 0x000fe20000000000 */
[----:B------:R-:W-:-:S02]  /*2ed0*/  UMOV UR25, 0x8200910 ;  /* 0x0820091000197882 */ /* 0x000fc40000000000 */
[----:B------:R-:W-:Y:S02]  /*2ee0*/  UIADD3 UR10, UPT, UPT, UR5, 0x8400, URZ ;  /* 0x00008400050a7890 */ /* 0x000fe4000fffe0ff */
[----:B------:R-:W-:Y:S02]  /*2ef0*/  UIADD3 UR11, UPT, UPT, UR5, 0x20400, URZ ;  /* 0x00020400050b7890 */ /* 0x000fe4000fffe0ff */
[----:B----4-:R-:W-:Y:S01]  /*2f00*/  UIADD3 UR7, UPT, UPT, UR7, 0x1f, URZ ;  /* 0x0000001f07077890 */ /* 0x010fe2000fffe0ff */
[----:B-1----:R-:W1:Y:S01]  /*2f10*/  LDS R0, [UR5+0x160] ;  /* 0x00016005ff007984 */ /* 0x002e620008000800 */
[----:B------:R-:W-:Y:S02]  /*2f20*/  USHF.R.U32.HI UR10, URZ, 0x4, UR10 ;  /* 0x00000004ff0a7899 */ /* 0x000fe4000801160a */
[----:B------:R-:W-:Y:S02]  /*2f30*/  USHF.R.S32.HI UR4, URZ, 0x1f, UR7 ;  /* 0x0000001fff047899 */ /* 0x000fe40008011407 */
[----:B------:R-:W-:-:S02]  /*2f40*/  USHF.R.U32.HI UR11, URZ, 0x4, UR11 ;  /* 0x00000004ff0b7899 */ /* 0x000fc4000801160b */
[----:B------:R-:W-:Y:S02]  /*2f50*/  ULEA.HI UR4, UR4, UR7, URZ, 0x5 ;  /* 0x0000000704047291 */ /* 0x000fe4000f8f28ff */
[----:B------:R-:W-:Y:S02]  /*2f60*/  ULOP3.LUT UR10, UR10, 0x3fff, URZ, 0xc0, !UPT ;  /* 0x00003fff0a0a7892 */ /* 0x000fe4000f8ec0ff */
[----:B------:R-:W-:Y:S02]  /*2f70*/  USHF.R.S32.HI UR4, URZ, 0x5, UR4 ;  /* 0x00000005ff047899 */ /* 0x000fe40008011404 */
[----:B------:R-:W-:Y:S02]  /*2f80*/  ULOP3.LUT UR11, UR11, 0x3fff, URZ, 0xc0, !UPT ;  /* 0x00003fff0b0b7892 */ /* 0x000fe4000f8ec0ff */
[----:B------:R-:W-:Y:S01]  /*2f90*/  UISETP.LT.AND UP0, UPT, UR4, 0x1, UPT ;  /* 0x000000010400788c */ /* 0x000fe2000bf01270 */
[----:B------:R-:W-:Y:S01]  /*2fa0*/  UMOV UR22, 0x0 ;  /* 0x0000000000167882 */ /* 0x000fe20000000000 */
[----:B------:R-:W-:-:S02]  /*2fb0*/  UMOV UR23, 0x8200910 ;  /* 0x0820091000177882 */ /* 0x000fc40000000000 */
[----:B------:R-:W-:Y:S02]  /*2fc0*/  USEL UR9, UR4, 0x1, !UP0 ;  /* 0x0000000104097887 */ /* 0x000fe4000c000000 */
[----:B------:R-:W-:Y:S02]  /*2fd0*/  ULOP3.LUT UR10, UR10, 0x10000, URZ, 0xfc, !UPT ;  /* 0x000100000a0a7892 */ /* 0x000fe4000f8efcff */
[----:B------:R-:W-:Y:S02]  /*2fe0*/  ULOP3.LUT UR11, UR11, 0x10000, URZ, 0xfc, !UPT ;  /* 0x000100000b0b7892 */ /* 0x000fe4000f8efcff */
[----:B------:R-:W-:Y:S02]  /*2ff0*/  UIADD3 UR9, UPT, UPT, -UR9, URZ, URZ ;  /* 0x000000ff09097290 */ /* 0x000fe4000fffe1ff */
[----:B---3--:R-:W-:Y:S01]  /*3000*/  UISETP.GE.AND UP3, UPT, UR6, 0x1, UPT ;  /* 0x000000010600788c */ /* 0x008fe2000bf66270 */
[----:B------:R-:W-:Y:S01]  /*3010*/  UMOV UR20, 0x0 ;  /* 0x0000000000147882 */ /* 0x000fe20000000000 */
[----:B------:R-:W-:Y:S01]  /*3020*/  UMOV UR21, 0x8200910 ;  /* 0x0820091000157882 */ /* 0x000fe20000000000 */
[----:B------:R-:W-:Y:S01]  /*3030*/  UMOV UR18, 0x0 ;  /* 0x0000000000127882 */ /* 0x000fe20000000000 */
[----:B------:R-:W-:Y:S01]  /*3040*/  UMOV UR19, 0x8200910 ;  /* 0x0820091000137882 */ /* 0x000fe20000000000 */
[----:B-1----:R-:W-:-:S15]  /*3050*/  R2UR UR16, R0 ;  /* 0x00000000001072ca */ /* 0x002fde00000e0000 */
.L_x_61:
[----:B------:R-:W-:Y:S02]  /*3060*/  LEA R0, R10, UR5, 0x3 ;  /* 0x000000050a007c11 */ /* 0x000fe4000f8e18ff */
[----:B------:R-:W-:Y:S02]  /*3070*/  SHF.L.U32 R2, R9, 0x1f, RZ ;  /* 0x0000001f09027819 */ /* 0x000fe400000006ff */
[----:B------:R-:W-:Y:S01]  /*3080*/  PLOP3.LUT P0, PT, PT, PT, UP3, 0x80, 0x8 ;  /* 0x000000000008781c */ /* 0x000fe20003f0f038 */
[----:B------:R-:W-:Y:S01]  /*3090*/  VIADD R3, R0, 0xc0 ;  /* 0x000000c000037836 */ /* 0x000fe20000000000 */
[----:B-1----:R-:W1:Y:S02]  /*30a0*/  SYNCS.PHASECHK.TRANS64.TRYWAIT P1, [R0+URZ+0xb0], R2 ;  /* 0x0000b002000075a7 */ /* 0x002e6400080211ff */
[----:B-1-3--:R-:W-:Y:S09]  /*30b0*/  @!P1 BRA `(.L_x_55) ;  /* 0x0000007000809947 */ /* 0x00aff20003800000 */
.L_x_188:
[----:B------:R-:W-:Y:S01]  /*30c0*/  LEA R4, R10, UR5, 0x4 ;  /* 0x000000050a047c11 */ /* 0x000fe2000f8e20ff */
[----:B------:R-:W-:Y:S01]  /*30d0*/  @UP3 ULEA UR6, UR14, UR5, 0x3 ;  /* 0x000000050e063291 */ /* 0x000fe2000f8e18ff */
[----:B------:R-:W-:Y:S01]  /*30e0*/  PLOP3.LUT P2, PT, PT, PT, PT, 0x80, 0x8 ;  /* 0x000000000008781c */ /* 0x000fe20003f4f070 */
[----:B------:R-:W-:Y:S01]  /*30f0*/  ULEA UR7, UR15, UR5, 0x3 ;  /* 0x000000050f077291 */ /* 0x000fe2000f8e18ff */
[----:B------:R-:W-:Y:S01]  /*3100*/  PRMT R3, RZ, 0x654, R3 ;  /* 0x00000654ff037816 */ /* 0x000fe20000000003 */
[----:B------:R-:W-:Y:S01]  /*3110*/  ULEA UR8, UR15, UR16, 0x7 ;  /* 0x000000100f087291 */ /* 0x000fe2000f8e38ff */
[----:B------:R-:W2:Y:S01]  /*3120*/  LDS.128 R4, [R4+0x140] ;  /* 0x0001400004047984 */ /* 0x000ea20000000c00 */
[----:B-1----:R-:W-:Y:S02]  /*3130*/  @P0 SHF.L.U32 R2, R8, 0x1f, RZ ;  /* 0x0000001f08020819 */ /* 0x002fe400000006ff */
[----:B------:R-:W-:Y:S01]  /*3140*/  SHF.L.U32 R0, R11, 0x1f, RZ ;  /* 0x0000001f0b007819 */ /* 0x000fe200000006ff */
[----:B------:R-:W-:Y:S01]  /*3150*/  @!PT LDS RZ, [RZ] ;  /* 0x00000000fffff984 */ /* 0x000fe20000000800 */
[----:B------:R-:W-:Y:S01]  /*3160*/  @!PT LDS RZ, [RZ] ;  /* 0x00000000fffff984 */ /* 0x000fe20000000800 */
[----:B------:R-:W-:Y:S01]  /*3170*/  @!PT LDS RZ, [RZ] ;  /* 0x00000000fffff984 */ /* 0x000fe20000000800 */
[----:B------:R-:W-:Y:S01]  /*3180*/  @!PT LDS RZ, [RZ] ;  /* 0x00000000fffff984 */ /* 0x000fe20000000800 */
[----:B------:R1:W-:Y:S06]  /*3190*/  MEMBAR.ALL.CTA ;  /* 0x0000000000007992 */ /* 0x0003ec0000008000 */
[----:B-1----:R-:W1:Y:S02]  /*31a0*/  FENCE.VIEW.ASYNC.S ;  /* 0x00000000000073c6 */ /* 0x002e640000000000 */
[----:B-1----:R1:W-:Y:S01]  /*31b0*/  SYNCS.ARRIVE.TRANS64.RED.A1T0 RZ, [R3+URZ], RZ ;  /* 0x000000ff03ff79a7 */ /* 0x0023e200081004ff */
[----:B------:R1:W3:Y:S01]  /*31c0*/  @P0 SYNCS.PHASECHK.TRANS64.TRYWAIT P2, [UR6], R2 ;  /* 0x00000002ff0005a7 */ /* 0x0002e20008041106 */
[----:B--2---:R-:W-:Y:S01]  /*31d0*/  LOP3.LUT P1, RZ, R6, 0x1, RZ, 0xc0, !PT ;  /* 0x0000000106ff7812 */ /* 0x004fe2000782c0ff */
[----:B------:R-:W2:Y:S02]  /*31e0*/  SYNCS.PHASECHK.TRANS64.TRYWAIT P0, [UR7+0xf0], R0 ;  /* 0x0000f000ff0075a7 */ /* 0x000ea40008001107 */
[----:B-123--:R-:W-:Y:S10]  /*31f0*/  @!P0 BRA `(.L_x_56) ;  /* 0x0000007000448947 */ /* 0x00eff40003800000 */
.L_x_190:
[----:B------:R-:W-:Y:S01]  /*3200*/  IADD3 R10, PT, PT, R10, 0x1, RZ ;  /* 0x000000010a0a7810 */ /* 0x000fe20007ffe0ff */
[----:B------:R-:W-:Y:S06]  /*3210*/  BRA.U !UP3, `(.L_x_57) ;  /* 0x000000010bc07547 */ /* 0x000fec000b800000 */
[----:B------:R-:W-:Y:S01]  /*3220*/  UPLOP3.LUT UP4, UPT, UPT, UPT, UPT, 0x40, 0x4 ;  /* 0x000000000004789c */ /* 0x000fe20003f8e870 */
[----:B------:R-:W-:Y:S01]  /*3230*/  UMOV UR13, UR9 ;  /* 0x00000009000d7c82 */ /* 0x000fe20008000000 */
[----:B------:R-:W-:Y:S01]  /*3240*/  UMOV UR12, UR4 ;  /* 0x00000004000c7c82 */ /* 0x000fe20008000000 */
[----:B------:R-:W-:-:S08]  /*3250*/  UMOV UR17, UR14 ;  /* 0x0000000e00117c82 */ /* 0x000fd00008000000 */
.L_x_60:
[----:B------:R-:W-:Y:S02]  /*3260*/  UIADD3 UR13, UPT, UPT, UR13, 0x1, URZ ;  /* 0x000000010d0d7890 */ /* 0x000fe4000fffe0ff */
[----:B--2---:R-:W-:Y:S02]  /*3270*/  ULEA UR6, UR17, UR5, 0x3 ;  /* 0x0000000511067291 */ /* 0x004fe4000f8e18ff */
[----:B------:R-:W-:Y:S01]  /*3280*/  UISETP.NE.AND UP0, UPT, UR13, URZ, UPT ;  /* 0x000000ff0d00728c */ /* 0x000fe2000bf05270 */
[----:B---3--:R-:W-:Y:S10]  /*3290*/  @P2 BRA `(.L_x_58) ;  /* 0x00000000000c2947 */ /* 0x008ff40003800000 */
[----:B-1----:R-:W-:Y:S04]  /*32a0*/  SHF.L.U32 R2, R8, 0x1f, RZ ;  /* 0x0000001f08027819 */ /* 0x002fe800000006ff */
[----:B------:R-:W1:Y:S02]  /*32b0*/  SYNCS.PHASECHK.TRANS64.TRYWAIT P0, [UR6], R2 ;  /* 0x00000002ff0075a7 */ /* 0x000e640008001106 */
[----:B-1----:R-:W-:Y:S05]  /*32c0*/  @!P0 BRA `(.L_x_59) ;  /* 0x0000007000288947 */ /* 0x002fea0003800000 */
.L_x_58:
[----:B------:R-:W-:Y:S01]  /*32d0*/  UISETP.NE.AND UP1, UPT, UR12, 0x1, UPT ;  /* 0x000000010c00788c */ /* 0x000fe2000bf25270 */
[----:B------:R-:W-:Y:S01]  /*32e0*/  PLOP3.LUT P2, PT, PT, PT, PT, 0x80, 0x8 ;  /* 0x000000000008781c */ /* 0x000fe20003f4f070 */
[----:B------:R-:W-:Y:S02]  /*32f0*/  UIADD3 UR14, UPT, UPT, UR17, 0x1, URZ ;  /* 0x00000001110e7890 */ /* 0x000fe4000fffe0ff */
[----:B------:R-:W-:Y:S02]  /*3300*/  ULEA UR28, UR17, UR11, 0xa ;  /* 0x0000000b111c7291 */ /* 0x000fe4000f8e50ff */
[----:B------:R-:W-:Y:S01]  /*3310*/  UISETP.NE.AND UP2, UPT, UR14, 0x6, UPT ;  /* 0x000000060e00788c */ /* 0x000fe2000bf45270 */
[----:B------:R-:W-:Y:S01]  /*3320*/  PLOP3.LUT P0, PT, PT, PT, UP1, 0x80, 0x8 ;  /* 0x000000000008781c */ /* 0x000fe20003f0f018 */
[----:B------:R-:W-:Y:S02]  /*3330*/  UIADD3 UR40, UPT, UPT, UR28, 0x2, URZ ;  /* 0x000000021c287890 */ /* 0x000fe4000fffe0ff */
[----:B------:R-:W-:Y:S02]  /*3340*/  USEL UR27, URZ, 0x1, UP2 ;  /* 0x00000001ff1b7887 */ /* 0x000fe40009000000 */
[----:B------:R-:W-:Y:S02]  /*3350*/  USEL UR14, UR14, URZ, UP2 ;  /* 0x000000ff0e0e7287 */ /* 0x000fe40009000000 */
[----:B------:R-:W-:Y:S02]  /*3360*/  UIADD3 UR36, UPT, UPT, UR28, 0x4, URZ ;  /* 0x000000041c247890 */ /* 0x000fe4000fffe0ff */
[----:B------:R-:W-:Y:S01]  /*3370*/  @UP1 ULEA UR26, UR14, UR5, 0x3 ;  /* 0x000000050e1a1291 */ /* 0x000fe2000f8e18ff */
[----:B------:R-:W-:Y:S01]  /*3380*/  LOP3.LUT R8, R8, UR27, RZ, 0x3c, !PT ;  /* 0x0000001b08087c12 */ /* 0x000fe2000f8e3cff */
[----:B------:R-:W-:Y:S02]  /*3390*/  UIADD3 UR32, UPT, UPT, UR28, 0x6, URZ ;  /* 0x000000061c207890 */ /* 0x000fe4000fffe0ff */
[----:B------:R-:W-:Y:S01]  /*33a0*/  UIADD3 UR6, UPT, UPT, UR6, 0x30, URZ ;  /* 0x0000003006067890 */ /* 0x000fe2000fffe0ff */
[----:B-1----:R-:W-:Y:S01]  /*33b0*/  @P0 SHF.L.U32 R0, R8, 0x1f, RZ ;  /* 0x0000001f08000819 */ /* 0x002fe200000006ff */
[----:B------:R-:W-:Y:S01]  /*33c0*/  UIADD3 UR12, UPT, UPT, UR12, -0x1, URZ ;  /* 0xffffffff0c0c7890 */ /* 0x000fe2000fffe0ff */
[----:B------:R-:W-:Y:S02]  /*33d0*/  UMOV UR29, 0x40004040 ;  /* 0x40004040001d7882 */ /* 0x000fe40000000000 */
[----:B------:R2:W3:Y:S01]  /*33e0*/  @P0 SYNCS.PHASECHK.TRANS64.TRYWAIT P2, [UR26], R0 ;  /* 0x00000000ff0005a7 */ /* 0x0004e2000804111a */
[----:B------:R-:W-:Y:S01]  /*33f0*/  ULEA UR26, UR17, UR10, 0xa ;  /* 0x0000000a111a7291 */ /* 0x000fe2000f8e50ff */
[----:B------:R-:W-:Y:S01]  /*3400*/  UMOV UR27, 0x40004040 ;  /* 0x40004040001b7882 */ /* 0x000fe20000000000 */
[----:B------:R-:W-:Y:S02]  /*3410*/  UMOV UR41, 0x40004040 ;  /* 0x4000404000297882 */ /* 0x000fe40000000000 */
[----:B------:R-:W-:Y:S02]  /*3420*/  UIADD3 UR38, UPT, UPT, UR26, 0x2, URZ ;  /* 0x000000021a267890 */ /* 0x000fe4000fffe0ff */
[----:B------:R-:W-:Y:S02]  /*3430*/  UIADD3 UR34, UPT, UPT, UR26, 0x4, URZ ;  /* 0x000000041a227890 */ /* 0x000fe4000fffe0ff */
[----:B------:R-:W-:Y:S01]  /*3440*/  UIADD3 UR30, UPT, UPT, UR26, 0x6, URZ ;  /* 0x000000061a1e7890 */ /* 0x000fe2000fffe0ff */
[----:B------:R2:W-:Y:S01]  /*3450*/  UTCHMMA gdesc[UR26], gdesc[UR28], tmem[UR8], tmem[UR24], idesc[UR25], UP4 ;  /* 0x00ff181c1a0075ea */ /* 0x0005e2000a000008 */
[----:B------:R-:W-:Y:S01]  /*3460*/  UPLOP3.LUT UP4, UPT, UPT, UPT, UPT, 0x80, 0x8 ;  /* 0x000000000008789c */ /* 0x000fe20003f8f070 */
[----:B------:R-:W-:Y:S01]  /*3470*/  UMOV UR39, 0x40004040 ;  /* 0x4000404000277882 */ /* 0x000fe20000000000 */
[----:B------:R-:W-:Y:S01]  /*3480*/  UMOV UR37, 0x40004040 ;  /* 0x4000404000257882 */ /* 0x000fe20000000000 */
[----:B------:R2:W-:Y:S01]  /*3490*/  UTCHMMA gdesc[UR38], gdesc[UR40], tmem[UR8], tmem[UR22], idesc[UR23], UPT ;  /* 0x00ff1628260075ea */ /* 0x0005e2000b800008 */
[----:B------:R-:W-:Y:S01]  /*34a0*/  UMOV UR35, 0x40004040 ;  /* 0x4000404000237882 */ /* 0x000fe20000000000 */
[----:B------:R-:W-:Y:S01]  /*34b0*/  UMOV UR33, 0x40004040 ;  /* 0x4000404000217882 */ /* 0x000fe20000000000 */
[----:B------:R-:W-:Y:S01]  /*34c0*/  UMOV UR31, 0x40004040 ;  /* 0x40004040001f7882 */ /* 0x000fe20000000000 */
[----:B------:R2:W-:Y:S01]  /*34d0*/  UTCHMMA gdesc[UR34], gdesc[UR36], tmem[UR8], tmem[UR20], idesc[UR21], UPT ;  /* 0x00ff1424220075ea */ /* 0x0005e2000b800008 */
[----:B------:R2:W-:Y:S01]  /*34e0*/  UTCHMMA gdesc[UR30], gdesc[UR32], tmem[UR8], tmem[UR18], idesc[UR19], UPT ;  /* 0x00ff12201e0075ea */ /* 0x0005e2000b800008 */
[----:B------:R2:W-:Y:S01]  /*34f0*/  UTCBAR [UR6], URZ ;  /* 0x000000ff060073e9 */ /* 0x0005e200080000ff */
[----:B------:R-:W-:Y:S01]  /*3500*/  UMOV UR17, UR14 ;  /* 0x0000000e00117c82 */ /* 0x000fe20008000000 */
[----:B------:R-:W-:Y:S05]  /*3510*/  BRA.U UP0, `(.L_x_60) ;  /* 0xfffffffd00507547 */ /* 0x000fea000b83ffff */
.L_x_57:
[----:B------:R-:W-:Y:S01]  /*3520*/  UIADD3 UR15, UPT, UPT, UR15, 0x1, URZ ;  /* 0x000000010f0f7890 */ /* 0x000fe2000fffe0ff */
[C---:B------:R-:W-:Y:S01]  /*3530*/  ISETP.NE.AND P0, PT, R10.reuse, 0x2, PT ;  /* 0x000000020a00780c */ /* 0x040fe20003f05270 */
[----:B------:R-:W-:Y:S02]  /*3540*/  UIADD3 UR7, UPT, UPT, UR7, 0xd0, URZ ;  /* 0x000000d007077890 */ /* 0x000fe4000fffe0ff */
[----:B------:R-:W-:Y:S01]  /*3550*/  UISETP.NE.AND UP0, UPT, UR15, 0x4, UPT ;  /* 0x000000040f00788c */ /* 0x000fe2000bf05270 */
[----:B-12---:R-:W-:Y:S02]  /*3560*/  SEL R0, RZ, 0x1, P0 ;  /* 0x00000001ff007807 */ /* 0x006fe40000000000 */
[----:B------:R-:W-:Y:S01]  /*3570*/  SEL R10, R10, RZ, P0 ;  /* 0x000000ff0a0a7207 */ /* 0x000fe20000000000 */
[----:B------:R-:W-:Y:S01]  /*3580*/  USEL UR6, URZ, 0x1, UP0 ;  /* 0x00000001ff067887 */ /* 0x000fe20008000000 */
[----:B------:R-:W-:Y:S01]  /*3590*/  LOP3.LUT R9, R9, R0, RZ, 0x3c, !PT ;  /* 0x0000000009097212 */ /* 0x000fe200078e3cff */
[----:B------:R-:W-:Y:S01]  /*35a0*/  USEL UR15, UR15, URZ, UP0 ;  /* 0x000000ff0f0f7287 */ /* 0x000fe20008000000 */
[----:B------:R1:W-:Y:S03]  /*35b0*/  UTCBAR [UR7], URZ ;  /* 0x000000ff070073e9 */ /* 0x0003e600080000ff */
[----:B------:R-:W-:Y:S01]  /*35c0*/  LOP3.LUT R11, R11, UR6, RZ, 0x3c, !PT ;  /* 0x000000060b0b7c12 */ /* 0x000fe2000f8e3cff */
[----:B------:R-:W-:Y:S07]  /*35d0*/  @P1 BRA `(.L_x_61) ;  /* 0xfffffff800a01947 */ /* 0x000fee000383ffff */
[----:B------:R-:W2:Y:S01]  /*35e0*/  S2UR UR4, SR_CgaCtaId ;  /* 0x00000000000479c3 */ /* 0x000ea20000008800 */
[----:B------:R-:W-:Y:S01]  /*35f0*/  ELECT P0, URZ, PT ;  /* 0x0000000000ff782f */ /* 0x000fe20003800000 */
[----:B------:R-:W-:Y:S01]  /*3600*/  IMAD.MOV.U32 R0, RZ, RZ, 0x1 ;  /* 0x00000001ff007424 */ /* 0x000fe200078e00ff */
[----:B------:R-:W-:Y:S01]  /*3610*/  UIADD3 UR5, UPT, UPT, UR5, 0xf0, URZ ;  /* 0x000000f005057890 */ /* 0x000fe2000fffe0ff */
[----:B------:R-:W-:Y:S01]  /*3620*/  SHF.L.U32 R2, R11, 0x1f, RZ ;  /* 0x0000001f0b027819 */ /* 0x000fe200000006ff */
[----:B------:R-:W-:-:S03]  /*3630*/  UMOV UR6, 0x40 ;  /* 0x0000004000067882 */ /* 0x000fc60000000000 */
[----:B------:R-:W-:Y:S01]  /*3640*/  UVIRTCOUNT.DEALLOC.SMPOOL 0x80 ;  /* 0x000000800000784c */ /* 0x000fe20000000000 */
[----:B--2---:R-:W-:Y:S02]  /*3650*/  ULEA UR4, UR4, UR6, 0x18 ;  /* 0x0000000604047291 */ /* 0x004fe4000f8ec0ff */
[----:B------:R-:W-:-:S07]  /*3660*/  ULEA UR6, UR15, UR5, 0x3 ;  /* 0x000000050f067291 */ /* 0x000fce000f8e18ff */
[----:B------:R2:W-:Y:S02]  /*3670*/  @P0 STS.U8 [UR4+0x1c], R0 ;  /* 0x00001c00ff000988 */ /* 0x0005e40008000004 */
[----:B------:R-:W4:Y:S02]  /*3680*/  SYNCS.PHASECHK.TRANS64.TRYWAIT P0, [UR6], R2 ;  /* 0x00000002ff0075a7 */ /* 0x000f240008001106 */
[----:B--2-4-:R-:W-:Y:S05]  /*3690*/  @!P0 BRA `(.L_x_62) ;  /* 0x0000006c004c8947 */ /* 0x014fea0003800000 */
.L_x_193:
[----:B-1----:R-:W-:-:S04]  /*36a0*/  UIADD3 UR7, UPT, UPT, UR15, 0x1, URZ ;  /* 0x000000010f077890 */ /* 0x002fc8000fffe0ff */
[----:B------:R-:W-:-:S04]  /*36b0*/  UISETP.NE.AND UP0, UPT, UR7, 0x4, UPT ;  /* 0x000000040700788c */ /* 0x000fc8000bf05270 */
[----:B------:R-:W-:Y:S02]  /*36c0*/  USEL UR8, URZ, 0x1, UP0 ;  /* 0x00000001ff087887 */ /* 0x000fe40008000000 */
[----:B------:R-:W-:-:S04]  /*36d0*/  USEL UR7, UR7, URZ, UP0 ;  /* 0x000000ff07077287 */ /* 0x000fc80008000000 */
[----:B------:R-:W-:Y:S01]  /*36e0*/  ULEA UR6, UR7, UR5, 0x3 ;  /* 0x0000000507067291 */ /* 0x000fe2000f8e18ff */
[----:B--2---:R-:W-:-:S04]  /*36f0*/  LOP3.LUT R2, R11, UR8, RZ, 0x3c, !PT ;  /* 0x000000080b027c12 */ /* 0x004fc8000f8e3cff */
[----:B------:R-:W-:-:S04]  /*3700*/  SHF.L.U32 R3, R2, 0x1f, RZ ;  /* 0x0000001f02037819 */ /* 0x000fc800000006ff */
[----:B------:R-:W1:Y:S02]  /*3710*/  SYNCS.PHASECHK.TRANS64.TRYWAIT P0, [UR6], R3 ;  /* 0x00000003ff0075a7 */ /* 0x000e640008001106 */
[----:B-1----:R-:W-:Y:S05]  /*3720*/  @!P0 BRA `(.L_x_63) ;  /* 0x0000006c00408947 */ /* 0x002fea0003800000 */
.L_x_195:
        /* <DEDUP_REMOVED lines=9> */
.L_x_197:
[----:B------:R-:W-:-:S04]  /*37c0*/  UIADD3 UR7, UPT, UPT, UR7, 0x1, URZ ;  /* 0x0000000107077890 */ /* 0x000fc8000fffe0ff */
[----:B------:R-:W-:-:S04]  /*37d0*/  UISETP.NE.AND UP0, UPT, UR7, 0x4, UPT ;  /* 0x000000040700788c */ /* 0x000fc8000bf05270 */
[----:B------:R-:W-:Y:S02]  /*37e0*/  USEL UR6, URZ, 0x1, UP0 ;  /* 0x00000001ff067887 */ /* 0x000fe40008000000 */
[----:B------:R-:W-:-:S04]  /*37f0*/  USEL UR7, UR7, URZ, UP0 ;  /* 0x000000ff07077287 */ /* 0x000fc80008000000 */
[----:B------:R-:W-:Y:S01]  /*3800*/  ULEA UR7, UR7, UR5, 0x3 ;  /* 0x0000000507077291 */ /* 0x000fe2000f8e18ff */
[----:B------:R-:W-:-:S04]  /*3810*/  LOP3.LUT R2, R2, UR6, RZ, 0x3c, !PT ;  /* 0x0000000602027c12 */ /* 0x000fc8000f8e3cff */
[----:B------:R-:W-:-:S04]  /*3820*/  SHF.L.U32 R2, R2, 0x1f, RZ ;  /* 0x0000001f02027819 */ /* 0x000fc800000006ff */
[----:B------:R-:W2:Y:S02]  /*3830*/  SYNCS.PHASECHK.TRANS64.TRYWAIT P0, [UR7], R2 ;  /* 0x00000002ff0075a7 */ /* 0x000ea40008001107 */
[----:B--2---:R-:W-:Y:S05]  /*3840*/  @!P0 BRA `(.L_x_65) ;  /* 0x0000006c00288947 */ /* 0x004fea0003800000 */
.L_x_199:
[----:B------:R-:W-:Y:S01]  /*3850*/  NOP ;  /* 0x0000000000007918 */ /* 0x000fe20000000000 */
[----:B-1----:R-:W1:Y:S01]  /*3860*/  LDS R0, [UR4+0x14] ;  /* 0x00001404ff007984 */ /* 0x002e620008000800 */
[----:B------:R-:W-:Y:S01]  /*3870*/  ULOP3.LUT UR6, UR16, 0xffff, URZ, 0xc0, !UPT ;  /* 0x0000ffff10067892 */ /* 0x000fe2000f8ec0ff */
[----:B------:R-:W-:Y:S01]  /*3880*/  UMOV UR8, 0xffff ;  /* 0x0000ffff00087882 */ /* 0x000fe20000000000 */
[----:B------:R-:W-:Y:S02]  /*3890*/  UMOV UR5, 0x1 ;  /* 0x0000000100057882 */ /* 0x000fe40000000000 */
[----:B------:R-:W-:-:S04]  /*38a0*/  USHF.R.U32.HI UR6, URZ, 0x5, UR6 ;  /* 0x00000005ff067899 */ /* 0x000fc80008011606 */
[----:B------:R-:W-:Y:S02]  /*38b0*/  USHF.L.U32 UR8, UR8, UR6, URZ ;  /* 0x0000000608087299 */ /* 0x000fe400080006ff */
[----:B------:R-:W-:-:S04]  /*38c0*/  USHF.L.U32 UR5, UR5, UR6, URZ ;  /* 0x0000000605057299 */ /* 0x000fc800080006ff */
[----:B-1----:R-:W-:-:S04]  /*38d0*/  LOP3.LUT R0, R0, UR8, RZ, 0xc0, !PT ;  /* 0x0000000800007c12 */ /* 0x002fc8000f8ec0ff */
[----:B------:R-:W-:-:S13]  /*38e0*/  ISETP.NE.AND P0, PT, R0, UR8, PT ;  /* 0x0000000800007c0c */ /* 0x000fda000bf05270 */
[----:B------:R-:W-:Y:S05]  /*38f0*/  @P0 BRA `(.L_x_66) ;  /* 0x0000000000580947 */ /* 0x000fea0003800000 */
[----:B------:R-:W1:Y:S02]  /*3900*/  LDS R0, [UR4+0x18] ;  /* 0x00001804ff007984 */ /* 0x000e640008000800 */
[----:B-1----:R-:W-:-:S04]  /*3910*/  LOP3.LUT R0, R0, UR5, RZ, 0xc0, !PT ;  /* 0x0000000500007c12 */ /* 0x002fc8000f8ec0ff */
[----:B------:R-:W-:-:S13]  /*3920*/  ISETP.NE.AND P0, PT, R0, UR5, PT ;  /* 0x0000000500007c0c */ /* 0x000fda000bf05270 */
[----:B------:R-:W-:Y:S05]  /*3930*/  @P0 BRA `(.L_x_67) ;  /* 0x00000000003c0947 */ /* 0x000fea0003800000 */
[----:B------:R-:W1:Y:S01]  /*3940*/  S2R R2, SR_LANEID ;  /* 0x0000000000027919 */ /* 0x000e620000000000 */
[----:B------:R-:W-:Y:S01]  /*3950*/  ULOP3.LUT UR8, URZ, UR8, URZ, 0x33, !UPT ;  /* 0x00000008ff087292 */ /* 0x000fe2000f8e33ff */
[----:B------:R-:W-:Y:S02]  /*3960*/  VOTEU.ANY UR7, UPT, PT ;  /* 0x0000000000077886 */ /* 0x000fe400038e0100 */
[----:B------:R-:W-:-:S03]  /*3970*/  UFLO.U32 UR7, UR7 ;  /* 0x00000007000772bd */ /* 0x000fc600080e0000 */
[----:B------:R-:W-:-:S04]  /*3980*/  IMAD.U32 R0, RZ, RZ, UR8 ;  /* 0x00000008ff007e24 */ /* 0x000fc8000f8e00ff */
[----:B------:R2:W4:Y:S02]  /*3990*/  REDUX UR6, R0 ;  /* 0x00000000000673c4 */ /* 0x0005240000000000 */
[----:B------:R1:W-:Y:S02]  /*39a0*/  UTCATOMSWS.AND URZ, UR8 ;  /* 0x0000000800ff79e3 */ /* 0x0003e40008000000 */
[----:B-1----:R-:W-:Y:S02]  /*39b0*/  ISETP.EQ.U32.AND P0, PT, R2, UR7, PT ;  /* 0x0000000702007c0c */ /* 0x002fe4000bf02070 */
[----:B--2---:R-:W-:Y:S02]  /*39c0*/  LOP3.LUT R0, RZ, UR5, RZ, 0x33, !PT ;  /* 0x00000005ff007c12 */ /* 0x004fe4000f8e33ff */
[----:B----4-:R-:W-:Y:S02]  /*39d0*/  MOV R2, UR6 ;  /* 0x0000000600027c02 */ /* 0x010fe40008000f00 */
[----:B------:R-:W1:Y:S07]  /*39e0*/  REDUX UR5, R0 ;  /* 0x00000000000573c4 */ /* 0x000e6e0000000000 */
[----:B------:R2:W-:Y:S01]  /*39f0*/  @P0 ATOMS.AND RZ, [UR4+0x14], R2 ;  /* 0x00001402ffff098c */ /* 0x0005e2000a800004 */
[----:B-1----:R-:W-:-:S05]  /*3a00*/  IMAD.U32 R0, RZ, RZ, UR5 ;  /* 0x00000005ff007e24 */ /* 0x002fca000f8e00ff */
[----:B------:R2:W-:Y:S01]  /*3a10*/  @P0 ATOMS.AND RZ, [UR4+0x18], R0 ;  /* 0x00001800ffff098c */ /* 0x0005e2000a800004 */
[----:B------:R-:W-:Y:S05]  /*3a20*/  BRA `(.L_x_68) ;  /* 0x0000000000147947 */ /* 0x000fea0003800000 */
.L_x_67:
[----:B------:R-:W-:Y:S02]  /*3a30*/  MOV R2, 0x3a50 ;  /* 0x00003a5000027802 */ /* 0x000fe40000000f00 */
[----:B---3-5:R-:W-:Y:S05]  /*3a40*/  CALL.REL.NOINC `($__internal_0_$__cuda_sm10x_tcgen05_guardrail_trap_col_being_dealloced_not_returned_by_alloc) ;  /* 0x0000007000c07944 */ /* 0x028fea0003c00000 */
[----:B------:R-:W-:Y:S05]  /*3a50*/  BRA `(.L_x_68) ;  /* 0x0000000000087947 */ /* 0x000fea0003800000 */
.L_x_66:
[----:B------:R-:W-:Y:S02]  /*3a60*/  MOV R2, 0x3a80 ;  /* 0x00003a8000027802 */ /* 0x000fe40000000f00 */
[----:B---3-5:R-:W-:Y:S05]  /*3a70*/  CALL.REL.NOINC `($__internal_2_$__cuda_sm10x_tcgen05_guardrail_trap_unallocated_columns_being_dealloced) ;  /* 0x0000007000cc7944 */ /* 0x028fea0003c00000 */
.L_x_68:
[----:B------:R-:W-:Y:S01]  /*3a80*/  NOP ;  /* 0x0000000000007918 */ /* 0x000fe20000000000 */
[----:B------:R-:W-:Y:S05]  /*3a90*/  EXIT ;  /* 0x000000000000794d */ /* 0x000fea0003800000 */
.L_x_50:
[----:B------:R-:W-:-:S09]  /*3aa0*/  UISETP.NE.OR UP2, UPT, UR8, 0x3, !UP2 ;  /* 0x000000030800788c */ /* 0x000fd2000d745670 */
[----:B------:R-:W-:Y:S05]  /*3ab0*/  BRA.U UP2, `(.L_x_69) ;  /* 0x0000001502707547 */ /* 0x000fea000b800000 */
[----:B------:R-:W1:Y:S01]  /*3ac0*/  LDC R0, c[0x0][0xb30] ;  /* 0x0002cc00ff007b82 */ /* 0x000e620000000800 */
[----:B------:R-:W2:Y:S01]  /*3ad0*/  LDCU.64 UR8, c[0x0][0x888] ;  /* 0x00011100ff0877ac */ /* 0x000ea20008000a00 */
[----:B------:R-:W-:Y:S01]  /*3ae0*/  CS2R R28, SRZ ;  /* 0x00000000001c7805 */ /* 0x000fe2000001ff00 */
[----:B------:R-:W-:Y:S01]  /*3af0*/  IMAD.MOV.U32 R25, RZ, RZ, 0x2000 ;  /* 0x00002000ff197424 */ /* 0x000fe200078e00ff */
[----:B------:R-:W4:Y:S04]  /*3b00*/  LDCU.64 UR4, c[0x0][0x890] ;  /* 0x00011200ff0477ac */ /* 0x000f280008000a00 */
[----:B------:R-:W3:Y:S01]  /*3b10*/  LDC R24, c[0x0][0x370] ;  /* 0x0000dc00ff187b82 */ /* 0x000ee20000000800 */
[----:B------:R-:W-:Y:S01]  /*3b20*/  UMOV UR7, 0x400 ;  /* 0x0000040000077882 */ /* 0x000fe20000000000 */
[----:B------:R-:W-:-:S02]  /*3b30*/  UPLOP3.LUT UP1, UPT, UPT, UPT, UPT, 0x40, 0x4 ;  /* 0x000000000004789c */ /* 0x000fc40003f2e870 */
[----:B------:R-:W-:-:S04]  /*3b40*/  ULEA UR7, UR37, UR7, 0x18 ;  /* 0x0000000725077291 */ /* 0x000fc8000f8ec0ff */
[----:B------:R-:W3:Y:S01]  /*3b50*/  LDC R3, c[0x0][0xb0c] ;  /* 0x0002c300ff037b82 */ /* 0x000ee20000000800 */
[----:B------:R-:W-:Y:S02]  /*3b60*/  UIADD3 UR41, UPT, UPT, UR7, 0x60, URZ ;  /* 0x0000006007297890 */ /* 0x000fe4000fffe0ff */
[----:B--2---:R-:W-:Y:S02]  /*3b70*/  UISETP.NE.U32.AND UP2, UPT, UR8, URZ, UPT ;  /* 0x000000ff0800728c */ /* 0x004fe4000bf45070 */
[----:B------:R-:W-:Y:S02]  /*3b80*/  UIADD3 UR33, UPT, UPT, UR7, 0x68, URZ ;  /* 0x0000006807217890 */ /* 0x000fe4000fffe0ff */
[----:B----4-:R-:W-:Y:S01]  /*3b90*/  UISETP.NE.U32.AND UP3, UPT, UR4, URZ, UPT ;  /* 0x000000ff0400728c */ /* 0x010fe2000bf65070 */
[----:B------:R-:W2:Y:S01]  /*3ba0*/  LDC R18, c[0x0][0xb20] ;  /* 0x0002c800ff127b82 */ /* 0x000ea20000000800 */
[----:B-1----:R-:W-:Y:S01]  /*3bb0*/  ISETP.NE.AND P1, PT, R0, 0x1, PT ;  /* 0x000000010000780c */ /* 0x002fe20003f25270 */
[----:B------:R-:W-:-:S02]  /*3bc0*/  UISETP.NE.AND.EX UP2, UPT, UR9, URZ, UPT, UP2 ;  /* 0x000000ff0900728c */ /* 0x000fc4000bf45320 */
[----:B------:R-:W-:Y:S02]  /*3bd0*/  UIADD3 UR25, UPT, UPT, UR7, 0x70, URZ ;  /* 0x0000007007197890 */ /* 0x000fe4000fffe0ff */
[----:B------:R-:W-:Y:S02]  /*3be0*/  UIADD3 UR17, UPT, UPT, UR7, 0x78, URZ ;  /* 0x0000007807117890 */ /* 0x000fe4000fffe0ff */
[----:B------:R-:W1:Y:S01]  /*3bf0*/  LDC.64 R30, c[0x0][0x348] ;  /* 0x0000d200ff1e7b82 */ /* 0x000e620000000a00 */
[----:B------:R-:W-:-:S07]  /*3c00*/  UISETP.NE.AND.EX UP3, UPT, UR5, URZ, UPT, UP3 ;  /* 0x000000ff0500728c */ /* 0x000fce000bf65330 */
[----:B------:R-:W4:Y:S08]  /*3c10*/  LDC.64 R16, c[0x0][0xb10] ;  /* 0x0002c400ff107b82 */ /* 0x000f300000000a00 */
[----:B------:R-:W1:Y:S08]  /*3c20*/  LDC.64 R6, c[0x0][0xb18] ;  /* 0x0002c600ff067b82 */ /* 0x000e700000000a00 */
[----:B------:R-:W1:Y:S08]  /*3c30*/  LDC.64 R4, c[0x0][0xb28] ;  /* 0x0002ca00ff047b82 */ /* 0x000e700000000a00 */
[----:B--23--:R-:W1:Y:S02]  /*3c40*/  LDC R19, c[0x0][0x374] ;  /* 0x0000dd00ff137b82 */ /* 0x00ce640000000800 */
.L_x_84:
[C---:B------:R-:W-:Y:S02]  /*3c50*/  LEA R0, R29.reuse, UR7, 0x3 ;  /* 0x000000071d007c11 */ /* 0x040fe4000f8e18ff */
[----:B------:R-:W-:Y:S02]  /*3c60*/  SHF.L.U32 R2, R28, 0x1f, RZ ;  /* 0x0000001f1c027819 */ /* 0x000fe400000006ff */
[----:B------:R-:W-:Y:S02]  /*3c70*/  LEA R20, R29, UR7, 0x4 ;  /* 0x000000071d147c11 */ /* 0x000fe4000f8e20ff */
[----:B--2---:R-:W2:Y:S02]  /*3c80*/  SYNCS.PHASECHK.TRANS64.TRYWAIT P0, [R0+URZ+0xb0], R2 ;  /* 0x0000b002000075a7 */ /* 0x004ea400080011ff */
[----:B--2---:R-:W-:Y:S05]  /*3c90*/  @!P0 BRA `(.L_x_70) ;  /* 0x00000068002c8947 */ /* 0x004fea0003800000 */
.L_x_200:
[----:B------:R-:W-:Y:S01]  /*3ca0*/  ISETP.GE.AND P0, PT, R26, 0x1, PT ;  /* 0x000000011a00780c */ /* 0x000fe20003f06270 */
[----:B------:R-:W3:Y:S01]  /*3cb0*/  LDS.128 R20, [R20+0x140] ;  /* 0x0001400014147984 */ /* 0x000ee20000000c00 */
[----:B--2---:R-:W-:Y:S01]  /*3cc0*/  VIADD R0, R0, 0xc0 ;  /* 0x000000c000007836 */ /* 0x004fe20000000000 */
[----:B------:R-:W-:Y:S01]  /*3cd0*/  @!PT LDS RZ, [RZ] ;  /* 0x00000000fffff984 */ /* 0x000fe20000000800 */
[----:B------:R-:W-:Y:S01]  /*3ce0*/  @!PT LDS RZ, [RZ] ;  /* 0x00000000fffff984 */ /* 0x000fe20000000800 */
[----:B------:R-:W-:Y:S01]  /*3cf0*/  @!PT LDS RZ, [RZ] ;  /* 0x00000000fffff984 */ /* 0x000fe20000000800 */
[----:B------:R-:W-:Y:S01]  /*3d00*/  @!PT LDS RZ, [RZ] ;  /* 0x00000000fffff984 */ /* 0x000fe20000000800 */
[----:B------:R2:W-:Y:S06]  /*3d10*/  MEMBAR.ALL.CTA ;  /* 0x0000000000007992 */ /* 0x0005ec0000008000 */
[----:B--2---:R-:W2:Y:S01]  /*3d20*/  FENCE.VIEW.ASYNC.S ;  /* 0x00000000000073c6 */ /* 0x004ea20000000000 */
[----:B------:R-:W-:Y:S04]  /*3d30*/  PRMT R0, RZ, 0x654, R0 ;  /* 0x00000654ff007816 */ /* 0x000fe80000000000 */
[----:B--2---:R2:W-:Y:S01]  /*3d40*/  SYNCS.ARRIVE.TRANS64.RED.A1T0 RZ, [R0+URZ], RZ ;  /* 0x000000ff00ff79a7 */ /* 0x0045e200081004ff */
[----:B---3--:R-:W-:Y:S11]  /*3d50*/  LOP3.LUT P3, RZ, R22, 0x1, RZ, 0xc0, !PT ;  /* 0x0000000116ff7812 */ /* 0x008ff6000786c0ff */
[----:B------:R-:W-:Y:S02]  /*3d60*/  @!UPT UIADD3 URZ, UPT, UPT, URZ, URZ, URZ ;  /* 0x000000fffffff290 */ /* 0x000fe4000fffe0ff */
[----:B------:R-:W-:Y:S02]  /*3d70*/  @P3 MOV R11, R20 ;  /* 0x00000014000b3202 */ /* 0x000fe40000000f00 */
[----:B------:R-:W-:Y:S01]  /*3d80*/  @P3 LOP3.LUT R10, R21, 0xffff, RZ, 0xc0, !PT ;  /* 0x0000ffff150a3812 */ /* 0x000fe200078ec0ff */
[----:B--2---:R-:W-:Y:S06]  /*3d90*/  @!P0 BRA `(.L_x_71) ;  /* 0x0000000000a48947 */ /* 0x004fec0003800000 */
[-C--:B-1----:R-:W-:Y:S01]  /*3da0*/  IMAD.HI.U32 R0, R19, R7.reuse, RZ ;  /* 0x0000000713007227 */ /* 0x082fe200078e00ff */
[----:B------:R-:W-:Y:S02]  /*3db0*/  ISETP.NE.AND P0, PT, R6, 0x1, PT ;  /* 0x000000010600780c */ /* 0x000fe40003f05270 */
[----:B------:R-:W-:Y:S01]  /*3dc0*/  ISETP.NE.AND P2, PT, R26, 0x1, PT ;  /* 0x000000011a00780c */ /* 0x000fe20003f45270 */
[----:B----4-:R-:W-:Y:S01]  /*3dd0*/  IMAD.HI.U32 R9, R24, R16, RZ ;  /* 0x0000001018097227 */ /* 0x010fe200078e00ff */
[----:B------:R-:W-:Y:S02]  /*3de0*/  SHF.R.U32.HI R0, RZ, R18, R0 ;  /* 0x00000012ff007219 */ /* 0x000fe40000011600 */
[----:B------:R-:W-:Y:S01]  /*3df0*/  ISETP.NE.AND P4, PT, R3, 0x1, PT ;  /* 0x000000010300780c */ /* 0x000fe20003f85270 */
[----:B------:R-:W-:Y:S01]  /*3e00*/  IMAD.HI.U32 R13, R10, R7, RZ ;  /* 0x000000070a0d7227 */ /* 0x000fe200078e00ff */
[----:B------:R-:W-:Y:S02]  /*3e10*/  SHF.R.U32.HI R9, RZ, R17, R9 ;  /* 0x00000011ff097219 */ /* 0x000fe40000011609 */
[----:B------:R-:W-:Y:S01]  /*3e20*/  SEL R0, R19, R0, !P0 ;  /* 0x0000000013007207 */ /* 0x000fe20004000000 */
[----:B------:R-:W-:Y:S01]  /*3e30*/  IMAD.HI.U32 R12, R11, R16, RZ ;  /* 0x000000100b0c7227 */ /* 0x000fe200078e00ff */
[----:B------:R-:W-:Y:S03]  /*3e40*/  SEL R9, R24, R9, !P4 ;  /* 0x0000000918097207 */ /* 0x000fe60006000000 */
[-C--:B------:R-:W-:Y:S01]  /*3e50*/  IMAD.HI.U32 R8, R0, R4.reuse, RZ ;  /* 0x0000000400087227 */ /* 0x080fe200078e00ff */
[----:B------:R-:W-:Y:S03]  /*3e60*/  SHF.R.U32.HI R12, RZ, R17, R12 ;  /* 0x00000011ff0c7219 */ /* 0x000fe6000001160c */
[----:B------:R-:W-:Y:S01]  /*3e70*/  IMAD.HI.U32 R2, R9, R4, RZ ;  /* 0x0000000409027227 */ /* 0x000fe200078e00ff */
[-C--:B------:R-:W-:Y:S02]  /*3e80*/  @P2 SHF.R.U32.HI R0, RZ, R5.reuse, R8 ;  /* 0x00000005ff002219 */ /* 0x080fe40000011608 */
[----:B------:R-:W-:Y:S02]  /*3e90*/  SHF.R.U32.HI R8, RZ, R18, R13 ;  /* 0x00000012ff087219 */ /* 0x000fe4000001160d */
[----:B------:R-:W-:Y:S01]  /*3ea0*/  @P2 SHF.R.U32.HI R9, RZ, R5, R2 ;  /* 0x00000005ff092219 */ /* 0x000fe20000011602 */
[----:B------:R-:W-:Y:S01]  /*3eb0*/  IMAD R0, R26, R0, RZ ;  /* 0x000000001a007224 */ /* 0x000fe200078e02ff */
[----:B------:R-:W-:Y:S02]  /*3ec0*/  SEL R8, R10, R8, !P0 ;  /* 0x000000080a087207 */ /* 0x000fe40004000000 */
[----:B------:R-:W-:Y:S01]  /*3ed0*/  SEL R2, R11, R12, !P4 ;  /* 0x0000000c0b027207 */ /* 0x000fe20006000000 */
[----:B------:R-:W-:Y:S01]  /*3ee0*/  IMAD R12, R26, R9, RZ ;  /* 0x000000091a0c7224 */ /* 0x000fe200078e02ff */
[C---:B------:R-:W-:Y:S01]  /*3ef0*/  ISETP.GE.AND P0, PT, R8.reuse, R0, PT ;  /* 0x000000000800720c */ /* 0x040fe20003f06270 */
[----:B------:R-:W-:Y:S03]  /*3f00*/  IMAD.HI.U32 R0, R8, R4, RZ ;  /* 0x0000000408007227 */ /* 0x000fe600078e00ff */
[----:B------:R-:W-:Y:S02]  /*3f10*/  ISETP.GE.OR P0, PT, R2, R12, P0 ;  /* 0x0000000c0200720c */ /* 0x000fe40000706670 */
[-C--:B------:R-:W-:Y:S04]  /*3f20*/  SHF.R.U32.HI R0, RZ, R5.reuse, R0 ;  /* 0x00000005ff007219 */ /* 0x080fe80000011600 */
[----:B------:R-:W-:Y:S05]  /*3f30*/  SEL R13, R8, R0, !P2 ;  /* 0x00000000080d7207 */ /* 0x000fea0005000000 */
[----:B------:R-:W-:Y:S02]  /*3f40*/  IMAD.MOV R12, RZ, RZ, -R13 ;  /* 0x000000ffff0c7224 */ /* 0x000fe400078e0a0d */
[----:B------:R-:W-:Y:S04]  /*3f50*/  @!P0 IMAD.HI.U32 R0, R2, R4, RZ ;  /* 0x0000000402008227 */ /* 0x000fe800078e00ff */
[----:B------:R-:W-:Y:S01]  /*3f60*/  IMAD R12, R26, R12, R8 ;  /* 0x0000000c1a0c7224 */ /* 0x000fe200078e0208 */
[----:B------:R-:W-:Y:S04]  /*3f70*/  @!P0 SHF.R.U32.HI R0, RZ, R5, R0 ;  /* 0x00000005ff008219 */ /* 0x000fe80000011600 */
[----:B------:R-:W-:Y:S04]  /*3f80*/  @!P0 SEL R0, R2, R0, !P2 ;  /* 0x0000000002008207 */ /* 0x000fe80005000000 */
[----:B------:R-:W-:Y:S01]  /*3f90*/  @!P0 IADD3 R13, PT, PT, R13, -R0, RZ ;  /* 0x800000000d0d8210 */ /* 0x000fe20007ffe0ff */
[----:B------:R-:W-:Y:S01]  /*3fa0*/  @!P0 IMAD R0, R9, R12, R0 ;  /* 0x0000000c09008224 */ /* 0x000fe200078e0200 */
[----:B------:R-:W-:Y:S01]  /*3fb0*/  IADD3 R9, PT, PT, -R8, RZ, RZ ;  /* 0x000000ff08097210 */ /* 0x000fe20007ffe1ff */
[--C-:B------:R-:W-:Y:S02]  /*3fc0*/  IMAD.MOV R12, RZ, RZ, -R2.reuse ;  /* 0x000000ffff0c7224 */ /* 0x100fe400078e0a02 */
[----:B------:R-:W-:Y:S02]  /*3fd0*/  @!P0 IMAD R8, R13, R26, R2 ;  /* 0x0000001a0d088224 */ /* 0x000fe400078e0202 */
[----:B------:R-:W-:Y:S02]  /*3fe0*/  @!P0 IMAD.MOV.U32 R2, RZ, RZ, R0 ;  /* 0x000000ffff028224 */ /* 0x000fe400078e0000 */
[----:B------:R-:W-:Y:S02]  /*3ff0*/  IMAD R11, R3, R12, R11 ;  /* 0x0000000c030b7224 */ /* 0x000fe400078e020b */
[----:B------:R-:W-:Y:S02]  /*4000*/  IMAD R10, R6, R9, R10 ;  /* 0x00000009060a7224 */ /* 0x000fe400078e020a */
[----:B------:R-:W-:Y:S02]  /*4010*/  IMAD R11, R2, R3, R11 ;  /* 0x00000003020b7224 */ /* 0x000fe400078e020b */
[----:B------:R-:W-:Y:S02]  /*4020*/  IMAD R10, R8, R6, R10 ;  /* 0x00000006080a7224 */ /* 0x000fe400078e020a */
.L_x_71:
[----:B------:R-:W-:Y:S05]  /*4030*/  BRA.U UP1, `(.L_x_72) ;  /* 0x0000000101107547 */ /* 0x000fea000b800000 */
[----:B------:R-:W-:Y:S04]  /*4040*/  MOV R2, UR6 ;  /* 0x0000000600027c02 */ /* 0x000fe80008000f00 */
[----:B------:R-:W-:Y:S04]  /*4050*/  SHF.L.U32 R2, R2, 0x1f, RZ ;  /* 0x0000001f02027819 */ /* 0x000fe800000006ff */
[----:B------:R-:W2:Y:S02]  /*4060*/  SYNCS.PHASECHK.TRANS64.TRYWAIT P0, [UR7+0xa8], R2 ;  /* 0x0000a802ff0075a7 */ /* 0x000ea40008001107 */
[----:B--2---:R-:W-:Y:S05]  /*4070*/  @!P0 BRA `(.L_x_73) ;  /* 0x0000006400488947 */ /* 0x004fea0003800000 */
.L_x_72:
[----:B------:R-:W-:Y:S01]  /*4080*/  R2UR UR43, R15 ;  /* 0x000000000f2b72ca */ /* 0x000fe200000e0000 */
[----:B------:R-:W-:Y:S01]  /*4090*/  IMAD.MOV.U32 R32, RZ, RZ, 0x1 ;  /* 0x00000001ff207424 */ /* 0x000fe200078e00ff */
[----:B------:R-:W-:Y:S02]  /*40a0*/  R2UR UR42, R14 ;  /* 0x000000000e2a72ca */ /* 0x000fe400000e0000 */
[----:B------:R-:W-:Y:S02]  /*40b0*/  ISETP.NE.U32.AND P2, PT, RZ, UR4, PT ;  /* 0x00000004ff007c0c */ /* 0x000fe4000bf45070 */
[----:B------:R-:W-:Y:S02]  /*40c0*/  SHF.L.U32 R32, R32, 0x1f, RZ ;  /* 0x0000001f20207819 */ /* 0x000fe400000006ff */
[----:B------:R-:W-:Y:S05]  /*40d0*/  ISETP.NE.AND.EX P2, PT, RZ, UR5, PT, P2 ;  /* 0x00000005ff007c0c */ /* 0x000fea000bf45320 */
[----:B------:R-:W-:Y:S02]  /*40e0*/  USHF.L.U32 UR43, UR43, 0x7, URZ ;  /* 0x000000072b2b7899 */ /* 0x000fe400080006ff */
[----:B------:R-:W-:Y:S01]  /*40f0*/  USHF.L.U32 UR42, UR42, 0x7, URZ ;  /* 0x000000072a2a7899 */ /* 0x000fe200080006ff */
[----:B------:R-:W-:Y:S11]  /*4100*/  BRA.U !UP3, `(.L_x_74) ;  /* 0x000000010b347547 */ /* 0x000ff6000b800000 */
[----:B------:R-:W-:Y:S01]  /*4110*/  UPLOP3.LUT UP0, UPT, UPT, UPT, UP2, 0x80, 0x8 ;  /* 0x000000000008789c */ /* 0x000fe20003f0f020 */
[----:B--2---:R-:W-:Y:S02]  /*4120*/  HFMA2 R0, -RZ, RZ, 0, 5.9604644775390625e-08 ;  /* 0x00000001ff007431 */ /* 0x004fe400000001ff */
[----:B------:R-:W-:Y:S03]  /*4130*/  IMAD.MOV.U32 R64, RZ, RZ, 0x1 ;  /* 0x00000001ff407424 */ /* 0x000fe600078e00ff */
[----:B------:R-:W-:Y:S05]  /*4140*/  PLOP3.LUT P0, PT, PT, PT, UP0, 0x80, 0x8 ;  /* 0x000000000008781c */ /* 0x000fea0003f0f008 */
[----:B------:R-:W2:Y:S01]  /*4150*/  @UP0 LDCU.64 UR10, c[0x0][0x888] ;  /* 0x00011100ff0a07ac */ /* 0x000ea20008000a00 */
[----:B------:R-:W-:Y:S07]  /*4160*/  @UP0 UIMAD UR8, UR36, UR4, URZ ;  /* 0x00000004240802a4 */ /* 0x000fee000f8e02ff */
[----:B------:R-:W-:Y:S01]  /*4170*/  @!P0 PRMT R64, R0, 0x7610, R64 ;  /* 0x0000761000408816 */ /* 0x000fe20000000040 */
[----:B--2---:R-:W-:Y:S03]  /*4180*/  @UP0 UIMAD.WIDE UR10, UR8, 0x4, UR10 ;  /* 0x00000004080a08a5 */ /* 0x004fe6000f8e020a */
[----:B------:R-:W2:Y:S03]  /*4190*/  @!UP0 LDCU UR8, c[0x0][0x880] ;  /* 0x00011000ff0887ac */ /* 0x000ea60008000800 */
[----:B------:R-:W-:Y:S01]  /*41a0*/  IMAD.U32 R8, RZ, RZ, UR10 ;  /* 0x0000000aff087e24 */ /* 0x000fe2000f8e00ff */
[----:B------:R-:W-:Y:S05]  /*41b0*/  MOV R9, UR11 ;  /* 0x0000000b00097c02 */ /* 0x000fea0008000f00 */
[----:B-----5:R3:W5:Y:S02]  /*41c0*/  @P0 LDG.E R35, desc[UR46][R8.64] ;  /* 0x0000002e08230981 */ /* 0x020764000c1e1900 */
[----:B--23--:R-:W-:Y:S07]  /*41d0*/  @!P0 IMAD.U32 R35, RZ, RZ, UR8 ;  /* 0x00000008ff238e24 */ /* 0x00cfee000f8e00ff */
.L_x_74:
[----:B-----5:R-:W-:Y:S01]  /*41e0*/  @!P2 FSETP.EQ.AND P0, PT, R35, RZ, PT ;  /* 0x000000ff2300a20b */ /* 0x020fe20003f02000 */
[----:B------:R-:W-:Y:S01]  /*41f0*/  @!UPT UIADD3 URZ, UPT, UPT, URZ, URZ, URZ ;  /* 0x000000fffffff290 */ /* 0x000fe2000fffe0ff */
[----:B------:R-:W-:Y:S11]  /*4200*/  @!P2 BRA `(.L_x_75) ;  /* 0x000000000014a947 */ /* 0x000ff60003800000 */
[----:B------:R-:W-:Y:S02]  /*4210*/  LOP3.LUT P2, RZ, R64, 0xff, RZ, 0xc0, !PT ;  /* 0x000000ff40ff7812 */ /* 0x000fe4000784c0ff */
[----:B------:R-:W-:Y:S04]  /*4220*/  PLOP3.LUT P0, PT, PT, PT, UP0, 0x80, 0x8 ;  /* 0x000000000008781c */ /* 0x000fe80003f0f008 */
[----:B------:R-:W-:Y:S07]  /*4230*/  PLOP3.LUT P0, PT, P0, PT, PT, 0x8, 0x80 ;  /* 0x000000000080781c */ /* 0x000fee000070e170 */
[----:B------:R-:W-:Y:S11]  /*4240*/  @P2 FSETP.EQ.AND P0, PT, R35, RZ, PT ;  /* 0x000000ff2300220b */ /* 0x000ff60003f02000 */
[----:B------:R-:W-:Y:S02]  /*4250*/  @!UPT UIADD3 URZ, UPT, UPT, URZ, URZ, URZ ;  /* 0x000000fffffff290 */ /* 0x000fe4000fffe0ff */
.L_x_75:
[----:B------:R-:W3:Y:S01]  /*4260*/  SYNCS.PHASECHK.TRANS64.TRYWAIT P2, [UR7+0x80], R32 ;  /* 0x00008020ff0075a7 */ /* 0x000ee20008041107 */
[----:B------:R-:W-:Y:S04]  /*4270*/  ELECT P4, URZ, PT ;  /* 0x0000000000ff782f */ /* 0x000fe80003880000 */
[----:B------:R-:W-:Y:S11]  /*4280*/  PLOP3.LUT P4, PT, P0, P4, PT, 0xf2, 0x2f ;  /* 0x00000000002f781c */ /* 0x000ff60000789e72 */
[----:B------:R-:W-:Y:S02]  /*4290*/  @!UPT UIADD3 URZ, UPT, UPT, URZ, URZ, URZ ;  /* 0x000000fffffff290 */ /* 0x000fe4000fffe0ff */
[----:B-1----:R-:W-:Y:S05]  /*42a0*/  @!P4 IADD3 R8, P0, PT, R30, 0x580, RZ ;  /* 0x000005801e08c810 */ /* 0x002fea0007f1e0ff */
[----:B--2---:R-:W-:Y:S01]  /*42b0*/  @!P4 IMAD.X R2, RZ, RZ, R31, P0 ;  /* 0x000000ffff02c224 */ /* 0x004fe200000e061f */
[----:B---3--:R-:W-:Y:S07]  /*42c0*/  @!P2 BRA `(.L_x_76) ;  /* 0x0000006000cca947 */ /* 0x008fee0003800000 */
.L_x_203:
[----:B------:R-:W-:Y:S01]  /*42d0*/  @!P4 R2UR UR9, R8 ;  /* 0x000000000809c2ca */ /* 0x000fe200000e0000 */
[----:B------:R-:W-:Y:S01]  /*42e0*/  VOTEU.ALL UP1, P4 ;  /* 0x0000000000ff7886 */ /* 0x000fe20002020000 */
[----:B------:R-:W-:Y:S01]  /*42f0*/  @!P4 R2UR UR8, R2 ;  /* 0x000000000208c2ca */ /* 0x000fe200000e0000 */
[----:B-1----:R-:W-:Y:S01]  /*4300*/  @!P4 IMAD.MOV.U32 R0, RZ, RZ, 0x2000 ;  /* 0x00002000ff00c424 */ /* 0x002fe200078e00ff */
[----:B------:R-:W-:Y:S01]  /*4310*/  UMOV UR44, UR36 ;  /* 0x00000024002c7c82 */ /* 0x000fe20008000000 */
[----:B------:R-:W-:Y:S02]  /*4320*/  UPRMT UR21, UR37, 0x654, UR41 ;  /* 0x0000065425157896 */ /* 0x000fe40008000029 */
[----:B------:R-:W-:Y:S01]  /*4330*/  @!UP1 UIADD3 UR40, UPT, UPT, UR7, 0x200, URZ ;  /* 0x0000020007289890 */ /* 0x000fe2000fffe0ff */
[----:B------:R-:W-:Y:S05]  /*4340*/  VOTEU.ALL UP1, P4 ;  /* 0x0000000000ff7886 */ /* 0x000fea0002020000 */
[----:B------:R-:W-:Y:S01]  /*4350*/  IMAD.U32 R8, RZ, RZ, UR9 ;  /* 0x00000009ff087e24 */ /* 0x000fe2000f8e00ff */
[----:B------:R-:W-:Y:S01]  /*4360*/  UMOV UR9, 0x10000000 ;  /* 0x1000000000097882 */ /* 0x000fe20000000000 */
[----:B------:R-:W-:Y:S01]  /*4370*/  IMAD.U32 R9, RZ, RZ, UR8 ;  /* 0x00000008ff097e24 */ /* 0x000fe2000f8e00ff */
[----:B------:R-:W-:Y:S02]  /*4380*/  UMOV UR8, 0x0 ;  /* 0x0000000000087882 */ /* 0x000fe40000000000 */
[----:B------:R-:W-:Y:S02]  /*4390*/  @!P4 R2UR UR10, R8 ;  /* 0x00000000080ac2ca */ /* 0x000fe400000e0000 */
[----:B------:R-:W-:Y:S02]  /*43a0*/  @!P4 R2UR UR11, R9 ;  /* 0x00000000090bc2ca */ /* 0x000fe400000e0000 */
[----:B------:R-:W-:Y:S05]  /*43b0*/  @!P4 IADD3 R8, P0, PT, R30, 0x580, RZ ;  /* 0x000005801e08c810 */ /* 0x000fea0007f1e0ff */
[----:B------:R-:W-:Y:S06]  /*43c0*/  @!P4 IMAD.X R2, RZ, RZ, R31, P0 ;  /* 0x000000ffff02c224 */ /* 0x000fec00000e061f */
[----:B------:R1:W-:Y:S01]  /*43d0*/  @!UP1 UTMALDG.3D [UR40], [UR10], desc[UR8] ;  /* 0x000008280a0095b4 */ /* 0x0003e20008011000 */
[----:B------:R1:W-:Y:S01]  /*43e0*/  @!P4 SYNCS.ARRIVE.TRANS64.RED.A0TR RZ, [UR7+0x60], R0 ;  /* 0x00006000ffffc9a7 */ /* 0x0003e20008300407 */
[----:B------:R-:W-:Y:S01]  /*43f0*/  SYNCS.ARRIVE.TRANS64.RED.A1T0 RZ, [UR21], RZ ;  /* 0x000000ffffff79a7 */ /* 0x000fe20008100415 */
[----:B------:R-:W2:Y:S02]  /*4400*/  SYNCS.PHASECHK.TRANS64.TRYWAIT P2, [UR7+0x88], R32 ;  /* 0x00008820ff0075a7 */ /* 0x000ea40008041107 */
[----:B-12---:R-:W-:Y:S05]  /*4410*/  @!P2 BRA `(.L_x_77) ;  /* 0x000000600090a947 */ /* 0x006fea0003800000 */
.L_x_205:
[----:B------:R-:W-:Y:S01]  /*4420*/  @!P4 R2UR UR9, R8 ;  /* 0x000000000809c2ca */ /* 0x000fe200000e0000 */
[----:B------:R-:W-:Y:S01]  /*4430*/  VOTEU.ALL UP1, P4 ;  /* 0x0000000000ff7886 */ /* 0x000fe20002020000 */
[----:B------:R-:W-:Y:S01]  /*4440*/  @!P4 R2UR UR8, R2 ;  /* 0x000000000208c2ca */ /* 0x000fe200000e0000 */
[----:B-1----:R-:W-:Y:S01]  /*4450*/  @!P4 IMAD.MOV.U32 R0, RZ, RZ, 0x2000 ;  /* 0x00002000ff00c424 */ /* 0x002fe200078e00ff */
[----:B------:R-:W-:Y:S01]  /*4460*/  UMOV UR35, UR43 ;  /* 0x0000002b00237c82 */ /* 0x000fe20008000000 */
[----:B------:R-:W-:Y:S02]  /*4470*/  UPRMT UR15, UR37, 0x654, UR33 ;  /* 0x00000654250f7896 */ /* 0x000fe40008000021 */
[----:B------:R-:W-:Y:S02]  /*4480*/  @!UP1 UIADD3 UR34, UPT, UPT, UR42, 0x10, URZ ;  /* 0x000000102a229890 */ /* 0x000fe4000fffe0ff */
[----:B------:R-:W-:Y:S01]  /*4490*/  @!UP1 UIADD3 UR32, UPT, UPT, UR7, 0x2200, URZ ;  /* 0x0000220007209890 */ /* 0x000fe2000fffe0ff */
[----:B------:R-:W-:Y:S03]  /*44a0*/  VOTEU.ALL UP1, P4 ;  /* 0x0000000000ff7886 */ /* 0x000fe60002020000 */
        /* <DEDUP_REMOVED lines=13> */
.L_x_207:
[----:B------:R-:W-:Y:S01]  /*4580*/  @!P4 R2UR UR9, R8 ;  /* 0x000000000809c2ca */ /* 0x000fe200000e0000 */
[----:B------:R-:W-:Y:S01]  /*4590*/  VOTEU.ALL UP1, P4 ;  /* 0x0000000000ff7886 */ /* 0x000fe20002020000 */
[----:B------:R-:W-:Y:S01]  /*45a0*/  @!P4 R2UR UR8, R2 ;  /* 0x000000000208c2ca */ /* 0x000fe200000e0000 */
[----:B-1----:R-:W-:Y:S01]  /*45b0*/  @!P4 IMAD.MOV.U32 R0, RZ, RZ, 0x2000 ;  /* 0x00002000ff00c424 */ /* 0x002fe200078e00ff */
[----:B------:R-:W-:Y:S01]  /*45c0*/  UMOV UR27, UR43 ;  /* 0x0000002b001b7c82 */ /* 0x000fe20008000000 */
[----:B------:R-:W-:Y:S01]  /*45d0*/  UMOV UR28, UR36 ;  /* 0x00000024001c7c82 */ /* 0x000fe20008000000 */
[----:B------:R-:W-:Y:S02]  /*45e0*/  @!UP1 UIADD3 UR26, UPT, UPT, UR42, 0x20, URZ ;  /* 0x000000202a1a9890 */ /* 0x000fe4000fffe0ff */
[----:B------:R-:W-:Y:S01]  /*45f0*/  @!UP1 UIADD3 UR24, UPT, UPT, UR7, 0x4200, URZ ;  /* 0x0000420007189890 */ /* 0x000fe2000fffe0ff */
[----:B------:R-:W-:Y:S01]  /*4600*/  VOTEU.ALL UP1, P4 ;  /* 0x0000000000ff7886 */ /* 0x000fe20002020000 */
[----:B------:R-:W-:Y:S03]  /*4610*/  UPRMT UR14, UR37, 0x654, UR25 ;  /* 0x00000654250e7896 */ /* 0x000fe60008000019 */
        /* <DEDUP_REMOVED lines=13> */
.L_x_209:
[----:B------:R-:W-:Y:S01]  /*46f0*/  @!P4 R2UR UR9, R8 ;  /* 0x000000000809c2ca */ /* 0x000fe200000e0000 */
[----:B------:R-:W-:Y:S01]  /*4700*/  VOTEU.ALL UP1, P4 ;  /* 0x0000000000ff7886 */ /* 0x000fe20002020000 */
[----:B------:R-:W-:Y:S01]  /*4710*/  @!P4 R2UR UR8, R2 ;  /* 0x000000000208c2ca */ /* 0x000fe200000e0000 */
[----:B-1----:R-:W-:Y:S01]  /*4720*/  @!P4 IMAD.MOV.U32 R0, RZ, RZ, 0x2000 ;  /* 0x00002000ff00c424 */ /* 0x002fe200078e00ff */
[----:B------:R-:W-:Y:S01]  /*4730*/  UMOV UR19, UR43 ;  /* 0x0000002b00137c82 */ /* 0x000fe20008000000 */
[----:B------:R-:W-:Y:S01]  /*4740*/  UMOV UR20, UR36 ;  /* 0x0000002400147c82 */ /* 0x000fe20008000000 */
[----:B------:R-:W-:Y:S01]  /*4750*/  @!UP1 UIADD3 UR18, UPT, UPT, UR42, 0x30, URZ ;  /* 0x000000302a129890 */ /* 0x000fe2000fffe0ff */
[----:B------:R-:W-:Y:S01]  /*4760*/  SHF.L.U32 R14, RZ, 0x1f, RZ ;  /* 0x0000001fff0e7819 */ /* 0x000fe200000006ff */
        /* <DEDUP_REMOVED lines=16> */
.L_x_211:
[----:B------:R-:W-:Y:S01]  /*4870*/  @!P4 R2UR UR9, R8 ;  /* 0x000000000809c2ca */ /* 0x000fe200000e0000 */
[----:B------:R-:W-:Y:S01]  /*4880*/  VOTEU.ALL UP1, P4 ;  /* 0x0000000000ff7886 */ /* 0x000fe20002020000 */
[----:B------:R-:W-:Y:S01]  /*4890*/  @!P4 R2UR UR8, R2 ;  /* 0x000000000208c2ca */ /* 0x000fe200000e0000 */
[----:B-1----:R-:W-:Y:S01]  /*48a0*/  @!P4 IMAD.MOV.U32 R0, RZ, RZ, 0x2000 ;  /* 0x00002000ff00c424 */ /* 0x002fe200078e00ff */
[----:B------:R-:W-:Y:S01]  /*48b0*/  UMOV UR18, 0x0 ;  /* 0x0000000000127882 */ /* 0x000fe20000000000 */
[----:B------:R-:W-:Y:S01]  /*48c0*/  UMOV UR19, 0x10000000 ;  /* 0x1000000000137882 */ /* 0x000fe20000000000 */
[----:B------:R-:W-:Y:S01]  /*48d0*/  @!UP1 UIADD3 UR10, UPT, UPT, UR42, 0x40, URZ ;  /* 0x000000402a0a9890 */ /* 0x000fe2000fffe0ff */
[----:B------:R-:W-:Y:S01]  /*48e0*/  UMOV UR11, UR43 ;  /* 0x0000002b000b7c82 */ /* 0x000fe20008000000 */
[----:B------:R-:W-:Y:S05]  /*48f0*/  UMOV UR12, UR36 ;  /* 0x00000024000c7c82 */ /* 0x000fea0008000000 */
[----:B------:R-:W-:Y:S01]  /*4900*/  IMAD.U32 R8, RZ, RZ, UR9 ;  /* 0x00000009ff087e24 */ /* 0x000fe2000f8e00ff */
[----:B------:R-:W-:Y:S01]  /*4910*/  UMOV UR9, UR41 ;  /* 0x0000002900097c82 */ /* 0x000fe20008000000 */
[----:B------:R-:W-:Y:S01]  /*4920*/  IMAD.U32 R9, RZ, RZ, UR8 ;  /* 0x00000008ff097e24 */ /* 0x000fe2000f8e00ff */
[----:B------:R-:W-:Y:S02]  /*4930*/  @!UP1 UIADD3 UR8, UPT, UPT, UR7, 0x200, URZ ;  /* 0x0000020007089890 */ /* 0x000fe4000fffe0ff */
[----:B------:R-:W-:Y:S01]  /*4940*/  @!P4 R2UR UR22, R8 ;  /* 0x000000000816c2ca */ /* 0x000fe200000e0000 */
[----:B------:R-:W-:Y:S01]  /*4950*/  VOTEU.ALL UP1, P4 ;  /* 0x0000000000ff7886 */ /* 0x000fe20002020000 */
        /* <DEDUP_REMOVED lines=8> */
.L_x_213:
        /* <DEDUP_REMOVED lines=23> */
.L_x_215:
[----:B------:R-:W2:Y:S01]  /*4b50*/  LDC.64 R12, c[0x0][0xb18] ;  /* 0x0002c600ff0c7b82 */ /* 0x000ea20000000a00 */
[----:B------:R-:W-:Y:S01]  /*4b60*/  @!P4 R2UR UR8, R2 ;  /* 0x000000000208c2ca */ /* 0x000fe200000e0000 */
[----:B------:R-:W-:Y:S01]  /*4b70*/  VOTEU.ALL UP1, P4 ;  /* 0x0000000000ff7886 */ /* 0x000fe20002020000 */
[----:B------:R-:W-:Y:S01]  /*4b80*/  @!P4 R2UR UR9, R8 ;  /* 0x000000000809c2ca */ /* 0x000fe200000e0000 */
[----:B-1----:R-:W-:Y:S01]  /*4b90*/  @!P4 IMAD.MOV.U32 R0, RZ, RZ, 0x2000 ;  /* 0x00002000ff00c424 */ /* 0x002fe200078e00ff */
[----:B------:R-:W-:Y:S03]  /*4ba0*/  UMOV UR18, 0x0 ;  /* 0x0000000000127882 */ /* 0x000fe60000000000 */
[----:B------:R-:W1:Y:S01]  /*4bb0*/  @!P1 LDC R2, c[0x0][0xb0c] ;  /* 0x0002c300ff029b82 */ /* 0x000e620000000800 */
[----:B------:R-:W-:Y:S01]  /*4bc0*/  @!UP1 UIADD3 UR10, UPT, UPT, UR42, 0x60, URZ ;  /* 0x000000602a0a9890 */ /* 0x000fe2000fffe0ff */
[----:B------:R-:W-:Y:S01]  /*4bd0*/  @P3 SHF.R.U32.HI R27, RZ, 0x10, R21 ;  /* 0x00000010ff1b3819 */ /* 0x000fe20000011615 */
[----:B------:R-:W-:Y:S01]  /*4be0*/  UMOV UR19, 0x10000000 ;  /* 0x1000000000137882 */ /* 0x000fe20000000000 */
[----:B------:R-:W-:Y:S01]  /*4bf0*/  UMOV UR11, UR43 ;  /* 0x0000002b000b7c82 */ /* 0x000fe20008000000 */
[----:B------:R-:W-:Y:S01]  /*4c00*/  UMOV UR12, UR36 ;  /* 0x00000024000c7c82 */ /* 0x000fe20008000000 */
[----:B------:R-:W-:Y:S02]  /*4c10*/  VIADD R29, R29, 0x1 ;  /* 0x000000011d1d7836 */ /* 0x000fe40000000000 */
[----:B------:R-:W-:Y:S01]  /*4c20*/  IMAD.U32 R9, RZ, RZ, UR8 ;  /* 0x00000008ff097e24 */ /* 0x000fe2000f8e00ff */
[----:B------:R-:W-:Y:S01]  /*4c30*/  @!UP1 UIADD3 UR8, UPT, UPT, UR7, 0x4200, URZ ;  /* 0x0000420007089890 */ /* 0x000fe2000fffe0ff */
[----:B------:R-:W-:Y:S01]  /*4c40*/  IMAD.U32 R8, RZ, RZ, UR9 ;  /* 0x00000009ff087e24 */ /* 0x000fe2000f8e00ff */
[----:B------:R-:W-:Y:S01]  /*4c50*/  VOTEU.ALL UP1, P4 ;  /* 0x0000000000ff7886 */ /* 0x000fe20002020000 */
[----:B------:R-:W-:Y:S01]  /*4c60*/  UMOV UR9, UR25 ;  /* 0x0000001900097c82 */ /* 0x000fe20008000000 */
[----:B------:R-:W-:Y:S02]  /*4c70*/  @!P4 R2UR UR21, R9 ;  /* 0x000000000915c2ca */ /* 0x000fe400000e0000 */
[----:B------:R-:W-:Y:S02]  /*4c80*/  @!P4 R2UR UR20, R8 ;  /* 0x000000000814c2ca */ /* 0x000fe400000e0000 */
[----:B------:R-:W3:Y:S11]  /*4c90*/  LDC.64 R8, c[0x0][0xb10] ;  /* 0x0002c400ff087b82 */ /* 0x000ef60000000a00 */
[----:B------:R1:W-:Y:S01]  /*4ca0*/  @!UP1 UTMALDG.3D [UR8], [UR20], desc[UR18] ;  /* 0x00001208140095b4 */ /* 0x0003e20008011000 */
[----:B------:R5:W-:Y:S01]  /*4cb0*/  @!P4 SYNCS.ARRIVE.TRANS64.RED.A0TR RZ, [UR7+0x70], R0 ;  /* 0x00007000ffffc9a7 */ /* 0x000be20008300407 */
[C---:B---3--:R-:W-:Y:S01]  /*4cc0*/  @!P1 IMAD.HI.U32 R8, R11.reuse, R8, RZ ;  /* 0x000000080b089227 */ /* 0x048fe200078e00ff */
[----:B--2---:R-:W-:Y:S02]  /*4cd0*/  @!P1 ISETP.NE.AND P0, PT, R12, 0x1, PT ;  /* 0x000000010c00980c */ /* 0x004fe40003f05270 */
[----:B-1----:R-:W-:Y:S01]  /*4ce0*/  @!P1 ISETP.NE.AND P2, PT, R2, 0x1, PT ;  /* 0x000000010200980c */ /* 0x002fe20003f45270 */
[----:B------:R-:W-:Y:S01]  /*4cf0*/  SYNCS.ARRIVE.TRANS64.RED.A1T0 RZ, [UR14], RZ ;  /* 0x000000ffffff79a7 */ /* 0x000fe2000810040e */
[C---:B------:R-:W-:Y:S01]  /*4d00*/  @!P1 IMAD.HI.U32 R13, R10.reuse, R13, RZ ;  /* 0x0000000d0a0d9227 */ /* 0x040fe200078e00ff */
[----:B------:R-:W-:Y:S04]  /*4d10*/  @!P1 SHF.R.U32.HI R8, RZ, R9, R8 ;  /* 0x00000009ff089219 */ /* 0x000fe80000011608 */
[----:B------:R-:W-:Y:S01]  /*4d20*/  @!P1 SEL R8, R11, R8, !P2 ;  /* 0x000000080b089207 */ /* 0x000fe20005000000 */
[----:B------:R-:W1:Y:S01]  /*4d30*/  SYNCS.PHASECHK.TRANS64.TRYWAIT P5, [UR7+0x98], R14 ;  /* 0x0000980eff0075a7 */ /* 0x000e6200080a1107 */
[----:B-----5:R-:W2:Y:S02]  /*4d40*/  @!P1 LDC R0, c[0x0][0xb20] ;  /* 0x0002c800ff009b82 */ /* 0x020ea40000000800 */
[----:B--2---:R-:W-:Y:S04]  /*4d50*/  @!P1 SHF.R.U32.HI R0, RZ, R0, R13 ;  /* 0x00000000ff009219 */ /* 0x004fe8000001160d */
[----:B------:R-:W-:Y:S05]  /*4d60*/  @!P1 SEL R9, R10, R0, !P0 ;  /* 0x000000000a099207 */ /* 0x000fea0004000000 */
[----:B------:R-:W-:Y:S02]  /*4d70*/  @!P1 IMAD.IADD R0, R9, 0x1, -R8 ;  /* 0x0000000109009824 */ /* 0x000fe400078e0a08 */
[----:B------:R-:W-:Y:S02]  /*4d80*/  @!P1 IMAD.IADD R8, R8, 0x1, -R9 ;  /* 0x0000000108089824 */ /* 0x000fe400078e0a09 */
[----:B------:R-:W-:Y:S02]  /*4d90*/  @!P1 IMAD R11, R0, R2, R11 ;  /* 0x00000002000b9224 */ /* 0x000fe400078e020b */
[----:B------:R-:W-:Y:S01]  /*4da0*/  @!P1 IMAD R10, R8, R12, R10 ;  /* 0x0000000c080a9224 */ /* 0x000fe200078e020a */
[----:B-1----:R-:W-:Y:S06]  /*4db0*/  @!P5 BRA `(.L_x_83) ;  /* 0x0000005800b8d947 */ /* 0x002fec0003800000 */
.L_x_217:
[----:B------:R-:W-:Y:S01]  /*4dc0*/  @!P4 IADD3 R2, P0, PT, R30, 0x580, RZ ;  /* 0x000005801e02c810 */ /* 0x000fe20007f1e0ff */
[----:B------:R-:W-:Y:S01]  /*4dd0*/  VOTEU.ALL UP1, P4 ;  /* 0x0000000000ff7886 */ /* 0x000fe20002020000 */
[----:B------:R-:W-:Y:S01]  /*4de0*/  UMOV UR18, 0x0 ;  /* 0x0000000000127882 */ /* 0x000fe20000000000 */
[----:B------:R-:W-:Y:S01]  /*4df0*/  UMOV UR19, 0x10000000 ;  /* 0x1000000000137882 */ /* 0x000fe20000000000 */
[----:B------:R-:W-:Y:S01]  /*4e00*/  @!P4 R2UR UR9, R2 ;  /* 0x000000000209c2ca */ /* 0x000fe200000e0000 */
[----:B-1----:R-:W-:Y:S01]  /*4e10*/  @!P4 IMAD.X R0, RZ, RZ, R31, P0 ;  /* 0x000000ffff00c224 */ /* 0x002fe200000e061f */
[----:B------:R-:W-:Y:S01]  /*4e20*/  @!UP1 UIADD3 UR10, UPT, UPT, UR42, 0x70, URZ ;  /* 0x000000702a0a9890 */ /* 0x000fe2000fffe0ff */
[----:B------:R-:W-:Y:S01]  /*4e30*/  ISETP.NE.AND P0, PT, R29, 0x2, PT ;  /* 0x000000021d00780c */ /* 0x000fe20003f05270 */
[----:B------:R-:W-:Y:S01]  /*4e40*/  UMOV UR11, UR43 ;  /* 0x0000002b000b7c82 */ /* 0x000fe20008000000 */
[----:B------:R-:W-:Y:S01]  /*4e50*/  UMOV UR12, UR36 ;  /* 0x00000024000c7c82 */ /* 0x000fe20008000000 */
[----:B------:R-:W-:Y:S01]  /*4e60*/  @!P4 R2UR UR8, R0 ;  /* 0x000000000008c2ca */ /* 0x000fe200000e0000 */
[----:B------:R-:W-:Y:S01]  /*4e70*/  IMAD.IADD R14, R10, 0x1, R62 ;  /* 0x000000010a0e7824 */ /* 0x000fe200078e023e */
[----:B------:R-:W-:Y:S01]  /*4e80*/  @P3 R2UR UR36, R27 ;  /* 0x000000001b2432ca */ /* 0x000fe200000e0000 */
[----:B------:R-:W-:Y:S01]  /*4e90*/  IMAD.IADD R15, R11, 0x1, R63 ;  /* 0x000000010b0f7824 */ /* 0x000fe200078e023f */
[----:B------:R-:W-:Y:S02]  /*4ea0*/  SEL R0, RZ, 0x1, P0 ;  /* 0x00000001ff007807 */ /* 0x000fe40000000000 */
[----:B------:R-:W-:Y:S01]  /*4eb0*/  SEL R29, R29, RZ, P0 ;  /* 0x000000ff1d1d7207 */ /* 0x000fe20000000000 */
[----:B------:R-:W-:Y:S01]  /*4ec0*/  IMAD.U32 R8, RZ, RZ, UR9 ;  /* 0x00000009ff087e24 */ /* 0x000fe2000f8e00ff */
[----:B------:R-:W-:Y:S01]  /*4ed0*/  UMOV UR9, UR17 ;  /* 0x0000001100097c82 */ /* 0x000fe20008000000 */
[----:B------:R-:W-:Y:S03]  /*4ee0*/  LOP3.LUT R28, R28, R0, RZ, 0x3c, !PT ;  /* 0x000000001c1c7212 */ /* 0x000fe600078e3cff */
[----:B------:R-:W-:Y:S01]  /*4ef0*/  @!P4 R2UR UR14, R8 ;  /* 0x00000000080ec2ca */ /* 0x000fe200000e0000 */
[----:B------:R-:W-:Y:S01]  /*4f00*/  IMAD.U32 R9, RZ, RZ, UR8 ;  /* 0x00000008ff097e24 */ /* 0x000fe2000f8e00ff */
[----:B------:R-:W-:Y:S01]  /*4f10*/  @!UP1 UIADD3 UR8, UPT, UPT, UR7, 0x6200, URZ ;  /* 0x0000620007089890 */ /* 0x000fe2000fffe0ff */
[----:B------:R-:W-:Y:S03]  /*4f20*/  VOTEU.ALL UP1, P4 ;  /* 0x0000000000ff7886 */ /* 0x000fe60002020000 */
[----:B------:R-:W-:Y:S11]  /*4f30*/  @!P4 R2UR UR15, R9 ;  /* 0x00000000090fc2ca */ /* 0x000ff600000e0000 */
[----:B------:R-:W-:Y:S02]  /*4f40*/  @!UPT UIADD3 URZ, UPT, UPT, URZ, URZ, URZ ;  /* 0x000000fffffff290 */ /* 0x000fe4000fffe0ff */
[----:B------:R2:W-:Y:S01]  /*4f50*/  @!UP1 UTMALDG.3D [UR8], [UR14], desc[UR18] ;  /* 0x000012080e0095b4 */ /* 0x0005e20008011000 */
[----:B------:R2:W-:Y:S01]  /*4f60*/  @!P4 SYNCS.ARRIVE.TRANS64.RED.A0TR RZ, [UR7+0x78], R25 ;  /* 0x00007819ffffc9a7 */ /* 0x0005e20008300407 */
[----:B------:R-:W-:Y:S01]  /*4f70*/  UPLOP3.LUT UP1, UPT, UPT, UPT, UPT, 0x80, 0x8 ;  /* 0x000000000008789c */ /* 0x000fe20003f2f070 */
[----:B------:R-:W-:Y:S01]  /*4f80*/  SYNCS.ARRIVE.TRANS64.RED.A1T0 RZ, [UR13], RZ ;  /* 0x000000ffffff79a7 */ /* 0x000fe2000810040d */
[----:B------:R-:W-:Y:S09]  /*4f90*/  @P3 BRA `(.L_x_84) ;  /* 0xffffffec002c3947 */ /* 0x000ff2000383ffff */
[----:B------:R-:W1:Y:S02]  /*4fa0*/  SYNCS.PHASECHK.TRANS64.TRYWAIT P0, [UR7+0x80], R32 ;  /* 0x00008020ff0075a7 */ /* 0x000e640008001107 */
[----:B-1----:R-:W-:Y:S05]  /*4fb0*/  @!P0 BRA `(.L_x_85) ;  /* 0x0000005800508947 */ /* 0x002fea0003800000 */
.L_x_219:
[----:B------:R-:W3:Y:S02]  /*4fc0*/  SYNCS.PHASECHK.TRANS64.TRYWAIT P0, [UR7+0x88], R32 ;  /* 0x00008820ff0075a7 */ /* 0x000ee40008001107 */
[----:B---3--:R-:W-:Y:S05]  /*4fd0*/  @!P0 BRA `(.L_x_86) ;  /* 0x0000005800608947 */ /* 0x008fea0003800000 */
.L_x_221:
[----:B------:R-:W3:Y:S01]  /*4fe0*/  SYNCS.PHASECHK.TRANS64.TRYWAIT P0, [UR7+0x90], R32 ;  /* 0x00009020ff0075a7 */ /* 0x000ee20008001107 */
[----:B-1----:R-:W-:Y:S01]  /*4ff0*/  HFMA2 R0, -RZ, RZ, 0, 5.9604644775390625e-08 ;  /* 0x00000001ff007431 */ /* 0x002fe200000001ff */
[----:B---3--:R-:W-:Y:S06]  /*5000*/  @!P0 BRA `(.L_x_87) ;  /* 0x00000058006c8947 */ /* 0x008fec0003800000 */
.L_x_223:
[----:B-1----:R-:W-:Y:S02]  /*5010*/  MOV R2, UR7 ;  /* 0x0000000700027c02 */ /* 0x002fe40008000f00 */
[----:B------:R-:W-:-:S07]  /*5020*/  SHF.L.U32 R0, R0, 0x1f, RZ ;  /* 0x0000001f00007819 */ /* 0x000fce00000006ff */
.L_x_88:
[----:B-1----:R1:W3:Y:S02]  /*5030*/  SYNCS.PHASECHK.TRANS64.TRYWAIT P0, [R2+URZ+0x98], R0 ;  /* 0x00009800020075a7 */ /* 0x0022e400080011ff */
[----:B---3--:R-:W-:Y:S05]  /*5040*/  @!P0 NANOSLEEP.SYNCS 0x989680 ;  /* 0x009896800000895d */ /* 0x008fea0003900000 */
[----:B------:R-:W3:Y:S02]  /*5050*/  @!P0 SYNCS.PHASECHK.TRANS64 P0, [R2+URZ+0x98], R0 ;  /* 0x00009800020085a7 */ /* 0x000ee400080010ff */
[----:B--23--:R-:W-:Y:S05]  /*5060*/  @P0 EXIT ;  /* 0x000000000000094d */ /* 0x00cfea0003800000 */
[----:B------:R-:W-:Y:S05]  /*5070*/  BRA `(.L_x_88) ;  /* 0xfffffffc00ec7947 */ /* 0x000fea000383ffff */
.L_x_69:
[----:B------:R-:W-:-:S06]  /*5080*/  UISETP.GE.AND UP1, UPT, UR8, 0x4, UPT ;  /* 0x000000040800788c */ /* 0x000fcc000bf26270 */
[----:B------:R-:W-:-:S13]  /*5090*/  PLOP3.LUT P0, PT, PT, PT, UP1, 0x80, 0x8 ;  /* 0x000000000008781c */ /* 0x000fda0003f0f018 */
[----:B------:R-:W-:Y:S05]  /*50a0*/  @!P0 EXIT ;  /* 0x000000000000894d */ /* 0x000fea0003800000 */
[----:B------:R-:W-:Y:S01]  /*50b0*/  BAR.SYNC.DEFER_BLOCKING 0x6, 0xa0 ;  /* 0x0182800000007b1d */ /* 0x000fe20000010000 */
[C---:B------:R-:W-:Y:S01]  /*50c0*/  IMAD.SHL.U32 R2, R76.reuse, 0x10, RZ ;  /* 0x000000104c027824 */ /* 0x040fe200078e00ff */
[C---:B------:R-:W-:Y:S01]  /*50d0*/  SHF.L.U32 R32, R76.reuse, 0x10, RZ ;  /* 0x000000104c207819 */ /* 0x040fe200000006ff */
[C---:B------:R-:W-:Y:S01]  /*50e0*/  IMAD.SHL.U32 R75, R76.reuse, 0x2, RZ ;  /* 0x000000024c4b7824 */ /* 0x040fe200078e00ff */
[----:B------:R-:W-:Y:S01]  /*50f0*/  LOP3.LUT R77, R76, 0x60, RZ, 0xc0, !PT ;  /* 0x000000604c4d7812 */ /* 0x000fe200078ec0ff */
[----:B------:R-:W-:Y:S01]  /*5100*/  HFMA2 R71, -RZ, RZ, 0, 0 ;  /* 0x00000000ff477431 */ /* 0x000fe200000001ff */
[----:B------:R-:W-:Y:S02]  /*5110*/  UMOV UR48, 0x400 ;  /* 0x0000040000307882 */ /* 0x000fe40000000000 */
[----:B------:R-:W1:Y:S01]  /*5120*/  LDC R67, c[0x0][0x370] ;  /* 0x0000dc00ff437b82 */ /* 0x000e620000000800 */
[----:B------:R-:W-:Y:S01]  /*5130*/  ULEA UR48, UR37, UR48, 0x18 ;  /* 0x0000003025307291 */ /* 0x000fe2000f8ec0ff */
[----:B------:R-:W-:Y:S01]  /*5140*/  LOP3.LUT R3, R2, 0x60, RZ, 0xc0, !PT ;  /* 0x0000006002037812 */ /* 0x000fe200078ec0ff */
[----:B------:R-:W-:Y:S01]  /*5150*/  IMAD.MOV.U32 R31, RZ, RZ, RZ ;  /* 0x000000ffff1f7224 */ /* 0x000fe200078e00ff */
[----:B------:R-:W-:Y:S01]  /*5160*/  LOP3.LUT R74, R76, 0x2, RZ, 0xc0, !PT ;  /* 0x000000024c4a7812 */ /* 0x000fe200078ec0ff */
[----:B------:R-:W-:Y:S01]  /*5170*/  UIADD3 UR4, UPT, UPT, UR48, 0x200, URZ ;  /* 0x0000020030047890 */ /* 0x000fe2000fffe0ff */
[----:B------:R-:W-:Y:S01]  /*5180*/  LOP3.LUT R75, R3, 0xc, R75, 0xf8, !PT ;  /* 0x0000000c034b7812 */ /* 0x000fe200078ef84b */
[----:B------:R-:W-:Y:S01]  /*5190*/  IMAD.MOV.U32 R80, RZ, RZ, RZ ;  /* 0x000000ffff507224 */ /* 0x000fe200078e00ff */
[----:B------:R-:W2:Y:S01]  /*51a0*/  LDC R28, c[0x0][0xb0c] ;  /* 0x0002c300ff1c7b82 */ /* 0x000ea20000000800 */
[----:B------:R-:W-:Y:S01]  /*51b0*/  LOP3.LUT R32, R32, 0x600000, RZ, 0xc0, !PT ;  /* 0x0060000020207812 */ /* 0x000fe200078ec0ff */
[----:B------:R-:W4:Y:S01]  /*51c0*/  LDCU.64 UR52, c[0x0][0x348] ;  /* 0x00006900ff3477ac */ /* 0x000f220008000a00 */
[----:B------:R-:W-:Y:S01]  /*51d0*/  IMAD.U32 R69, RZ, RZ, UR4 ;  /* 0x00000004ff457e24 */ /* 0x000fe2000f8e00ff */
[----:B------:R-:W-:-:S02]  /*51e0*/  LOP3.LUT R75, R75, 0x790, R2, 0xf8, !PT ;  /* 0x000007904b4b7812 */ /* 0x000fc400078ef802 */
[----:B------:R-:W-:Y:S01]  /*51f0*/  LOP3.LUT R76, R76, 0x4, RZ, 0xc0, !PT ;  /* 0x000000044c4c7812 */ /* 0x000fe200078ec0ff */
[----:B------:R-:W1:Y:S01]  /*5200*/  LDCU.64 UR38, c[0x0][0x888] ;  /* 0x00011100ff2677ac */ /* 0x000e620008000a00 */
[----:B------:R-:W1:Y:S01]  /*5210*/  LDC R65, c[0x0][0xb20] ;  /* 0x0002c800ff417b82 */ /* 0x000e620000000800 */
[----:B------:R-:W3:Y:S01]  /*5220*/  LDS R0, [UR48+0x160] ;  /* 0x00016030ff007984 */ /* 0x000ee20008000800 */
[----:B------:R-:W-:Y:S01]  /*5230*/  LEA R75, R75, R69, 0x2 ;  /* 0x000000454b4b7211 */ /* 0x000fe200078e10ff */
[----:B------:R-:W1:Y:S01]  /*5240*/  LDCU.64 UR44, c[0x0][0x890] ;  /* 0x00011200ff2c77ac */ /* 0x000e620008000a00 */
[----:B------:R-:W-:-:S03]  /*5250*/  MOV R72, RZ ;  /* 0x000000ff00487202 */ /* 0x000fc60000000f00 */
[--C-:B------:R-:W-:Y:S01]  /*5260*/  IMAD R74, R74, -0x10, R75.reuse ;  /* 0xfffffff04a4a7824 */ /* 0x100fe200078e024b */
[----:B------:R-:W1:Y:S01]  /*5270*/  LDC R27, c[0x0][0xb30] ;  /* 0x0002cc00ff1b7b82 */ /* 0x000e620000000800 */
[----:B------:R-:W-:Y:S01]  /*5280*/  IMAD R73, R76, -0x10, R75 ;  /* 0xfffffff04c497824 */ /* 0x000fe200078e024b */
[----:B------:R-:W-:Y:S01]  /*5290*/  UMOV UR49, URZ ;  /* 0x000000ff00317c82 */ /* 0x000fe20008000000 */
[----:B------:R-:W-:-:S05]  /*52a0*/  UMOV UR51, URZ ;  /* 0x000000ff00337c82 */ /* 0x000fca0008000000 */
[----:B------:R-:W1:Y:S08]  /*52b0*/  LDC.64 R60, c[0x0][0xb10] ;  /* 0x0002c400ff3c7b82 */ /* 0x000e700000000a00 */
[----:B------:R-:W1:Y:S08]  /*52c0*/  LDC.64 R24, c[0x0][0xb18] ;  /* 0x0002c600ff187b82 */ /* 0x000e700000000a00 */
[----:B------:R-:W1:Y:S08]  /*52d0*/  LDC.64 R22, c[0x0][0xb28] ;  /* 0x0002ca00ff167b82 */ /* 0x000e700000000a00 */
[----:B------:R-:W1:Y:S01]  /*52e0*/  LDC.64 R58, c[0x0][0x8b0] ;  /* 0x00022c00ff3a7b82 */ /* 0x000e620000000a00 */
[----:B---3--:R-:W-:-:S07]  /*52f0*/  IMAD.IADD R32, R0, 0x1, R32 ;  /* 0x0000000100207824 */ /* 0x008fce00078e0220 */
[----:B------:R-:W3:Y:S08]  /*5300*/  LDC.64 R56, c[0x0][0x8a8] ;  /* 0x00022a00ff387b82 */ /* 0x000ef00000000a00 */
[----:B--2-4-:R-:W1:Y:S02]  /*5310*/  LDC R66, c[0x0][0x374] ;  /* 0x0000dd00ff427b82 */ /* 0x014e640000000800 */
.L_x_164:
[C---:B------:R-:W-:Y:S02]  /*5320*/  LEA R0, R80.reuse, UR48, 0x3 ;  /* 0x0000003050007c11 */ /* 0x040fe4000f8e18ff */
[----:B------:R-:W-:Y:S02]  /*5330*/  SHF.L.U32 R2, R71, 0x1f, RZ ;  /* 0x0000001f47027819 */ /* 0x000fe400000006ff */
[----:B------:R-:W-:Y:S02]  /*5340*/  LEA R16, R80, UR48, 0x4 ;  /* 0x0000003050107c11 */ /* 0x000fe4000f8e20ff */
[----:B------:R-:W2:Y:S02]  /*5350*/  SYNCS.PHASECHK.TRANS64.TRYWAIT P0, [R0+URZ+0xb0], R2 ;  /* 0x0000b002000075a7 */ /* 0x000ea400080011ff */
[----:B--23--:R-:W-:Y:S05]  /*5360*/  @!P0 BRA `(.L_x_89) ;  /* 0x0000005400ac8947 */ /* 0x00cfea0003800000 */
.L_x_224:
[----:B------:R-:W4:Y:S01]  /*5370*/  LDC.64 R10, c[0x0][0xb10] ;  /* 0x0002c400ff0a7b82 */ /* 0x000f220000000a00 */
[----:B------:R-:W3:Y:S01]  /*5380*/  LDS.128 R16, [R16+0x140] ;  /* 0x0001400010107984 */ /* 0x000ee20000000c00 */
[----:B-1----:R-:W-:Y:S01]  /*5390*/  ISETP.NE.AND P1, PT, R27, 0x1, PT ;  /* 0x000000011b00780c */ /* 0x002fe20003f25270 */
[----:B--2---:R-:W-:Y:S01]  /*53a0*/  VIADD R0, R0, 0xc0 ;  /* 0x000000c000007836 */ /* 0x004fe20000000000 */
[----:B------:R-:W-:Y:S04]  /*53b0*/  ISETP.GE.AND P0, PT, R26, 0x1, PT ;  /* 0x000000011a00780c */ /* 0x000fe80003f06270 */
[----:B------:R-:W1:Y:S01]  /*53c0*/  LDC.64 R8, c[0x0][0xb18] ;  /* 0x0002c600ff087b82 */ /* 0x000e620000000a00 */
[----:B------:R-:W-:Y:S01]  /*53d0*/  PRMT R0, RZ, 0x654, R0 ;  /* 0x00000654ff007816 */ /* 0x000fe20000000000 */
[----:B------:R-:W-:Y:S01]  /*53e0*/  @!PT LDS RZ, [RZ] ;  /* 0x00000000fffff984 */ /* 0x000fe20000000800 */
[----:B------:R-:W-:Y:S01]  /*53f0*/  @!PT LDS RZ, [RZ] ;  /* 0x00000000fffff984 */ /* 0x000fe20000000800 */
[----:B------:R-:W-:Y:S01]  /*5400*/  @!PT LDS RZ, [RZ] ;  /* 0x00000000fffff984 */ /* 0x000fe20000000800 */
[----:B------:R-:W-:Y:S01]  /*5410*/  @!PT LDS RZ, [RZ] ;  /* 0x00000000fffff984 */ /* 0x000fe20000000800 */
[----:B------:R2:W-:Y:S06]  /*5420*/  MEMBAR.ALL.CTA ;  /* 0x0000000000007992 */ /* 0x0005ec0000008000 */
[----:B--2---:R-:W2:Y:S01]  /*5430*/  FENCE.VIEW.ASYNC.S ;  /* 0x00000000000073c6 */ /* 0x004ea20000000000 */
[----:B------:R-:W1:Y:S08]  /*5440*/  @!P1 LDC R12, c[0x0][0xb20] ;  /* 0x0002c800ff0c9b82 */ /* 0x000e700000000800 */
[----:B------:R-:W1:Y:S01]  /*5450*/  @!P1 LDC R7, c[0x0][0xb0c] ;  /* 0x0002c300ff079b82 */ /* 0x000e620000000800 */
[----:B--2---:R2:W-:Y:S01]  /*5460*/  SYNCS.ARRIVE.TRANS64.RED.A1T0 RZ, [R0+URZ], RZ ;  /* 0x000000ff00ff79a7 */ /* 0x0045e200081004ff */
[----:B---3--:R-:W-:Y:S04]  /*5470*/  LOP3.LUT P4, RZ, R18, 0x1, RZ, 0xc0, !PT ;  /* 0x0000000112ff7812 */ /* 0x008fe8000788c0ff */
[----:B------:R-:W-:Y:S09]  /*5480*/  P2R R78, PR, RZ, 0x10 ;  /* 0x00000010ff4e7803 */ /* 0x000ff20000000000 */
[----:B------:R-:W-:Y:S02]  /*5490*/  @P4 MOV R30, R16 ;  /* 0x00000010001e4202 */ /* 0x000fe40000000f00 */
[----:B------:R-:W-:Y:S01]  /*54a0*/  @P4 LOP3.LUT R29, R17, 0xffff, RZ, 0xc0, !PT ;  /* 0x0000ffff111d4812 */ /* 0x000fe200078ec0ff */
[----:B--2-4-:R-:W-:Y:S06]  /*54b0*/  @!P0 BRA `(.L_x_90) ;  /* 0x0000000000a48947 */ /* 0x014fec0003800000 */
[----:B------:R-:W-:Y:S01]  /*54c0*/  IMAD.HI.U32 R0, R66, R25, RZ ;  /* 0x0000001942007227 */ /* 0x000fe200078e00ff */
[----:B------:R-:W-:Y:S02]  /*54d0*/  ISETP.NE.AND P0, PT, R24, 0x1, PT ;  /* 0x000000011800780c */ /* 0x000fe40003f05270 */
[----:B------:R-:W-:Y:S01]  /*54e0*/  ISETP.NE.AND P2, PT, R26, 0x1, PT ;  /* 0x000000011a00780c */ /* 0x000fe20003f45270 */
[----:B------:R-:W-:Y:S01]  /*54f0*/  IMAD.HI.U32 R4, R67, R60, RZ ;  /* 0x0000003c43047227 */ /* 0x000fe200078e00ff */
[----:B------:R-:W-:Y:S02]  /*5500*/  SHF.R.U32.HI R0, RZ, R65, R0 ;  /* 0x00000041ff007219 */ /* 0x000fe40000011600 */
[----:B------:R-:W-:Y:S01]  /*5510*/  ISETP.NE.AND P3, PT, R28, 0x1, PT ;  /* 0x000000011c00780c */ /* 0x000fe20003f65270 */
[----:B------:R-:W-:Y:S01]  /*5520*/  IMAD.HI.U32 R6, R29, R25, RZ ;  /* 0x000000191d067227 */ /* 0x000fe200078e00ff */
[-C--:B------:R-:W-:Y:S02]  /*5530*/  SHF.R.U32.HI R4, RZ, R61.reuse, R4 ;  /* 0x0000003dff047219 */ /* 0x080fe40000011604 */
[----:B------:R-:W-:Y:S01]  /*5540*/  SEL R0, R66, R0, !P0 ;  /* 0x0000000042007207 */ /* 0x000fe20004000000 */
[----:B------:R-:W-:Y:S01]  /*5550*/  IMAD.HI.U32 R5, R30, R60, RZ ;  /* 0x0000003c1e057227 */ /* 0x000fe200078e00ff */
[----:B------:R-:W-:Y:S03]  /*5560*/  SEL R4, R67, R4, !P3 ;  /* 0x0000000443047207 */ /* 0x000fe60005800000 */
[-C--:B------:R-:W-:Y:S01]  /*5570*/  IMAD.HI.U32 R3, R0, R22.reuse, RZ ;  /* 0x0000001600037227 */ /* 0x080fe200078e00ff */
[----:B------:R-:W-:Y:S03]  /*5580*/  SHF.R.U32.HI R5, RZ, R61, R5 ;  /* 0x0000003dff057219 */ /* 0x000fe60000011605 */
[----:B------:R-:W-:Y:S01]  /*5590*/  IMAD.HI.U32 R2, R4, R22, RZ ;  /* 0x0000001604027227 */ /* 0x000fe200078e00ff */
[----:B------:R-:W-:Y:S02]  /*55a0*/  @P2 SHF.R.U32.HI R0, RZ, R23, R3 ;  /* 0x00000017ff002219 */ /* 0x000fe40000011603 */
[----:B------:R-:W-:Y:S02]  /*55b0*/  SHF.R.U32.HI R3, RZ, R65, R6 ;  /* 0x00000041ff037219 */ /* 0x000fe40000011606 */
[----:B------:R-:W-:Y:S01]  /*55c0*/  @P2 SHF.R.U32.HI R4, RZ, R23, R2 ;  /* 0x00000017ff042219 */ /* 0x000fe20000011602 */
[----:B------:R-:W-:Y:S01]  /*55d0*/  IMAD R0, R26, R0, RZ ;  /* 0x000000001a007224 */ /* 0x000fe200078e02ff */
[----:B------:R-:W-:Y:S02]  /*55e0*/  SEL R3, R29, R3, !P0 ;  /* 0x000000031d037207 */ /* 0x000fe40004000000 */
[----:B------:R-:W-:Y:S01]  /*55f0*/  SEL R2, R30, R5, !P3 ;  /* 0x000000051e027207 */ /* 0x000fe20005800000 */
[----:B------:R-:W-:Y:S01]  /*5600*/  IMAD R5, R26, R4, RZ ;  /* 0x000000041a057224 */ /* 0x000fe200078e02ff */
[C---:B------:R-:W-:Y:S01]  /*5610*/  ISETP.GE.AND P0, PT, R3.reuse, R0, PT ;  /* 0x000000000300720c */ /* 0x040fe20003f06270 */
[C---:B------:R-:W-:Y:S03]  /*5620*/  IMAD.HI.U32 R0, R3.reuse, R22, RZ ;  /* 0x0000001603007227 */ /* 0x040fe600078e00ff */
[C---:B------:R-:W-:Y:S02]  /*5630*/  ISETP.GE.OR P0, PT, R2.reuse, R5, P0 ;  /* 0x000000050200720c */ /* 0x040fe40000706670 */
[----:B------:R-:W-:Y:S04]  /*5640*/  SHF.R.U32.HI R0, RZ, R23, R0 ;  /* 0x00000017ff007219 */ /* 0x000fe80000011600 */
[C---:B------:R-:W-:Y:S05]  /*5650*/  SEL R6, R3.reuse, R0, !P2 ;  /* 0x0000000003067207 */ /* 0x040fea0005000000 */
        /* <DEDUP_REMOVED lines=14> */
[----:B------:R-:W-:Y:S07]  /*5740*/  IMAD R29, R3, R24, R29 ;  /* 0x00000018031d7224 */ /* 0x000fee00078e021d */
.L_x_90:
[----:B-1----:R-:W-:Y:S01]  /*5750*/  @!P1 ISETP.NE.AND P0, PT, R8, 0x1, PT ;  /* 0x000000010800980c */ /* 0x002fe20003f05270 */
[----:B------:R-:W-:Y:S01]  /*5760*/  @!P1 IMAD.HI.U32 R2, R29, R9, RZ ;  /* 0x000000091d029227 */ /* 0x000fe200078e00ff */
[----:B------:R-:W-:Y:S01]  /*5770*/  R2UR UR42, R15 ;  /* 0x000000000f2a72ca */ /* 0x000fe200000e0000 */
[----:B------:R-:W-:Y:S01]  /*5780*/  BSSY.RECONVERGENT B6, `(.L_x_91) ;  /* 0x0000031000067945 */ /* 0x000fe20003800200 */
[----:B------:R-:W-:Y:S01]  /*5790*/  R2UR UR41, R14 ;  /* 0x000000000e2972ca */ /* 0x000fe200000e0000 */
[----:B------:R-:W-:Y:S01]  /*57a0*/  @!P1 IMAD.HI.U32 R0, R30, R10, RZ ;  /* 0x0000000a1e009227 */ /* 0x000fe200078e00ff */
[----:B------:R-:W-:Y:S02]  /*57b0*/  @!P1 SHF.R.U32.HI R2, RZ, R12, R2 ;  /* 0x0000000cff029219 */ /* 0x000fe40000011602 */
[----:B------:R-:W-:Y:S01]  /*57c0*/  @!P1 ISETP.NE.AND P2, PT, R7, 0x1, PT ;  /* 0x000000010700980c */ /* 0x000fe20003f45270 */
[----:B------:R-:W-:Y:S01]  /*57d0*/  VIADD R80, R80, 0x1 ;  /* 0x0000000150507836 */ /* 0x000fe20000000000 */
[----:B------:R-:W-:Y:S02]  /*57e0*/  @!P1 SEL R2, R29, R2, !P0 ;  /* 0x000000021d029207 */ /* 0x000fe40004000000 */
[----:B------:R-:W-:Y:S02]  /*57f0*/  @!P1 SHF.R.U32.HI R0, RZ, R11, R0 ;  /* 0x0000000bff009219 */ /* 0x000fe40000011600 */
[----:B------:R-:W-:Y:S01]  /*5800*/  LOP3.LUT P0, RZ, R69, 0x1b0, RZ, 0xc0, !PT ;  /* 0x000001b045ff7812 */ /* 0x000fe2000780c0ff */
[----:B------:R-:W-:Y:S01]  /*5810*/  USHF.L.U32 UR42, UR42, 0x7, URZ ;  /* 0x000000072a2a7899 */ /* 0x000fe200080006ff */
[----:B------:R-:W-:Y:S01]  /*5820*/  @!P1 SEL R3, R30, R0, !P2 ;  /* 0x000000001e039207 */ /* 0x000fe20005000000 */
[----:B------:R-:W-:Y:S01]  /*5830*/  USHF.L.U32 UR41, UR41, 0x7, URZ ;  /* 0x0000000729297899 */ /* 0x000fe200080006ff */
[----:B------:R-:W-:Y:S03]  /*5840*/  @P4 SHF.R.U32.HI R70, RZ, 0x10, R17 ;  /* 0x00000010ff464819 */ /* 0x000fe60000011611 */
[----:B------:R-:W-:Y:S02]  /*5850*/  @!P1 IMAD.IADD R0, R2, 0x1, -R3 ;  /* 0x0000000102009824 */ /* 0x000fe400078e0a03 */
[----:B------:R-:W-:Y:S02]  /*5860*/  @!P1 IMAD.IADD R2, R3, 0x1, -R2 ;  /* 0x0000000103029824 */ /* 0x000fe400078e0a02 */
[----:B------:R-:W-:Y:S02]  /*5870*/  @!P1 IMAD R30, R0, R7, R30 ;  /* 0x00000007001e9224 */ /* 0x000fe400078e021e */
[----:B------:R-:W-:Y:S01]  /*5880*/  @!P1 IMAD R29, R2, R8, R29 ;  /* 0x00000008021d9224 */ /* 0x000fe200078e021d */
[----:B------:R-:W-:Y:S06]  /*5890*/  @!P0 BRA `(.L_x_92) ;  /* 0x00000000007c8947 */ /* 0x000fec0003800000 */
[----:B------:R-:W1:Y:S01]  /*58a0*/  LDCU.64 UR8, c[0x4][0x80] ;  /* 0x01001000ff0877ac */ /* 0x000e620008000a00 */
[----:B------:R-:W-:Y:S01]  /*58b0*/  MOV R2, 0x0 ;  /* 0x0000000000027802 */ /* 0x000fe20000000f00 */
[----:B------:R-:W-:Y:S02]  /*58c0*/  HFMA2 R12, -RZ, RZ, 0, 5.9604644775390625e-08 ;  /* 0x00000001ff0c7431 */ /* 0x000fe400000001ff */
[----:B------:R-:W-:Y:S01]  /*58d0*/  IMAD.MOV.U32 R8, RZ, RZ, 0x70 ;  /* 0x00000070ff087424 */ /* 0x000fe200078e00ff */
[----:B------:R2:W3:Y:S01]  /*58e0*/  LDC.64 R14, c[0x4][R2] ;  /* 0x01000000020e7b82 */ /* 0x0004e20000000a00 */
[----:B------:R-:W4:Y:S01]  /*58f0*/  LDCU.64 UR6, c[0x4][0x88] ;  /* 0x01001100ff0677ac */ /* 0x000f220008000a00 */
[----:B------:R-:W-:Y:S01]  /*5900*/  IMAD.MOV.U32 R13, RZ, RZ, RZ ;  /* 0x000000ffff0d7224 */ /* 0x000fe200078e00ff */
[----:B------:R-:W2:Y:S01]  /*5910*/  LDCU.64 UR4, c[0x4][0x8] ;  /* 0x01000100ff0477ac */ /* 0x000ea20008000a00 */
[----:B-1----:R-:W-:Y:S01]  /*5920*/  MOV R5, UR9 ;  /* 0x0000000900057c02 */ /* 0x002fe20008000f00 */
[----:B------:R-:W-:Y:S01]  /*5930*/  IMAD.U32 R4, RZ, RZ, UR8 ;  /* 0x00000008ff047e24 */ /* 0x000fe2000f8e00ff */
[----:B----4-:R-:W-:Y:S01]  /*5940*/  MOV R7, UR7 ;  /* 0x0000000700077c02 */ /* 0x010fe20008000f00 */
[----:B------:R-:W-:Y:S01]  /*5950*/  IMAD.U32 R6, RZ, RZ, UR6 ;  /* 0x00000006ff067e24 */ /* 0x000fe2000f8e00ff */
[----:B--2---:R-:W-:Y:S01]  /*5960*/  MOV R11, UR5 ;  /* 0x00000005000b7c02 */ /* 0x004fe20008000f00 */
[----:B------:R-:W-:Y:S02]  /*5970*/  IMAD.U32 R10, RZ, RZ, UR4 ;  /* 0x00000004ff0a7e24 */ /* 0x000fe4000f8e00ff */
[----:B------:R-:W-:Y:S07]  /*5980*/  LEPC R20, `(.L_x_93) ;  /* 0x000000001014794e */ /* 0x000fee0000000000 */
[----:B---3-5:R-:W-:Y:S05]  /*5990*/  CALL.ABS.NOINC R14 ;  /* 0x000000000e007343 */ /* 0x028fea0003c00000 */
.L_x_93:
[----:B------:R-:W1:Y:S01]  /*59a0*/  LDCU.64 UR8, c[0x4][0x80] ;  /* 0x01001000ff0877ac */ /* 0x000e620008000a00 */
[----:B------:R-:W2:Y:S01]  /*59b0*/  LDC.64 R2, c[0x4][R2] ;  /* 0x0100000002027b82 */ /* 0x000ea20000000a00 */
[----:B------:R-:W-:Y:S02]  /*59c0*/  HFMA2 R12, -RZ, RZ, 0, 5.9604644775390625e-08 ;  /* 0x00000001ff0c7431 */ /* 0x000fe400000001ff */
[----:B------:R-:W-:Y:S02]  /*59d0*/  IMAD.MOV.U32 R8, RZ, RZ, 0x70 ;  /* 0x00000070ff087424 */ /* 0x000fe400078e00ff */
[----:B------:R-:W-:Y:S01]  /*59e0*/  IMAD.MOV.U32 R13, RZ, RZ, RZ ;  /* 0x000000ffff0d7224 */ /* 0x000fe200078e00ff */
[----:B------:R-:W3:Y:S01]  /*59f0*/  LDCU.64 UR6, c[0x4][0x88] ;  /* 0x01001100ff0677ac */ /* 0x000ee20008000a00 */
[----:B------:R-:W4:Y:S01]  /*5a00*/  LDCU.64 UR4, c[0x4][0x8] ;  /* 0x01000100ff0477ac */ /* 0x000f220008000a00 */
[----:B-1----:R-:W-:Y:S02]  /*5a10*/  MOV R4, UR8 ;  /* 0x0000000800047c02 */ /* 0x002fe40008000f00 */
[----:B------:R-:W-:Y:S02]  /*5a20*/  MOV R5, UR9 ;  /* 0x0000000900057c02 */ /* 0x000fe40008000f00 */
[----:B---3--:R-:W-:Y:S01]  /*5a30*/  MOV R7, UR7 ;  /* 0x0000000700077c02 */ /* 0x008fe20008000f00 */
[----:B------:R-:W-:Y:S01]  /*5a40*/  IMAD.U32 R6, RZ, RZ, UR6 ;  /* 0x00000006ff067e24 */ /* 0x000fe2000f8e00ff */
[----:B----4-:R-:W-:Y:S01]  /*5a50*/  MOV R11, UR5 ;  /* 0x00000005000b7c02 */ /* 0x010fe20008000f00 */
[----:B------:R-:W-:Y:S02]  /*5a60*/  IMAD.U32 R10, RZ, RZ, UR4 ;  /* 0x00000004ff0a7e24 */ /* 0x000fe4000f8e00ff */
[----:B------:R-:W-:Y:S07]  /*5a70*/  LEPC R20, `(.L_x_92) ;  /* 0x000000001014794e */ /* 0x000fee0000000000 */
[----:B--2---:R-:W-:Y:S05]  /*5a80*/  CALL.ABS.NOINC R2 ;  /* 0x0000000002007343 */ /* 0x004fea0003c00000 */
.L_x_92:
[----:B------:R-:W-:Y:S05]  /*5a90*/  BSYNC.RECONVERGENT B6 ;  /* 0x0000000000067941 */ /* 0x000fea0003800200 */
.L_x_91:
[----:B------:R-:W-:Y:S01]  /*5aa0*/  ISETP.NE.U32.AND P4, PT, R58, RZ, PT ;  /* 0x000000ff3a00720c */ /* 0x000fe20003f85070 */
[----:B------:R-:W-:Y:S01]  /*5ab0*/  UISETP.NE.AND UP2, UPT, UR50, URZ, UPT ;  /* 0x000000ff3200728c */ /* 0x000fe2000bf45270 */
[----:B------:R-:W-:Y:S01]  /*5ac0*/  ISETP.NE.U32.AND P2, PT, RZ, UR38, PT ;  /* 0x00000026ff007c0c */ /* 0x000fe2000bf45070 */
[----:B------:R-:W-:Y:S01]  /*5ad0*/  UISETP.NE.U32.AND UP1, UPT, UR44, URZ, UPT ;  /* 0x000000ff2c00728c */ /* 0x000fe2000bf25070 */
[----:B------:R-:W-:Y:S01]  /*5ae0*/  ISETP.NE.AND.EX P4, PT, R59, RZ, PT, P4 ;  /* 0x000000ff3b00720c */ /* 0x000fe20003f85340 */
[----:B------:R-:W-:Y:S01]  /*5af0*/  UPLOP3.LUT UP0, UPT, UPT, UPT, UPT, 0x40, 0x4 ;  /* 0x000000000004789c */ /* 0x000fe20003f0e870 */
[----:B------:R-:W-:Y:S01]  /*5b00*/  ISETP.NE.AND.EX P2, PT, RZ, UR39, PT, P2 ;  /* 0x00000027ff007c0c */ /* 0x000fe2000bf45320 */
[----:B------:R-:W-:Y:S01]  /*5b10*/  UISETP.NE.AND.EX UP1, UPT, UR45, URZ, UPT, UP1 ;  /* 0x000000ff2d00728c */ /* 0x000fe2000bf25310 */
[----:B------:R-:W-:Y:S04]  /*5b20*/  PLOP3.LUT P1, PT, PT, PT, UP2, 0x80, 0x8 ;  /* 0x000000000008781c */ /* 0x000fe80003f2f028 */
[----:B------:R-:W-:Y:S06]  /*5b30*/  @UP2 UPLOP3.LUT UP0, UPT, UPT, UPT, UP1, 0x80, 0x8 ;  /* 0x000000000008289c */ /* 0x000fec0003f0f010 */
[----:B------:R-:W-:Y:S01]  /*5b40*/  PLOP3.LUT P0, PT, PT, PT, UP0, 0x80, 0x8 ;  /* 0x000000000008781c */ /* 0x000fe20003f0f008 */
[----:B------:R-:W-:Y:S01]  /*5b50*/  @!UPT UIADD3 URZ, UPT, UPT, URZ, URZ, URZ ;  /* 0x000000fffffff290 */ /* 0x000fe2000fffe0ff */
[----:B------:R-:W-:Y:S11]  /*5b60*/  BRA.U !UP1, `(.L_x_94) ;  /* 0x0000000109387547 */ /* 0x000ff6000b800000 */
[----:B------:R-:W-:Y:S01]  /*5b70*/  UISETP.NE.U32.AND UP0, UPT, UR38, URZ, UPT ;  /* 0x000000ff2600728c */ /* 0x000fe2000bf05070 */
[----:B------:R-:W-:Y:S02]  /*5b80*/  HFMA2 R0, -RZ, RZ, 0, 5.9604644775390625e-08 ;  /* 0x00000001ff007431 */ /* 0x000fe400000001ff */
[----:B------:R-:W-:Y:S01]  /*5b90*/  IMAD.MOV.U32 R64, RZ, RZ, 0x1 ;  /* 0x00000001ff407424 */ /* 0x000fe200078e00ff */
[----:B------:R-:W-:Y:S06]  /*5ba0*/  UISETP.NE.AND.EX UP0, UPT, UR39, URZ, UPT, UP0 ;  /* 0x000000ff2700728c */ /* 0x000fec000bf05300 */
[----:B------:R-:W-:Y:S05]  /*5bb0*/  PLOP3.LUT P3, PT, PT, PT, UP0, 0x80, 0x8 ;  /* 0x000000000008781c */ /* 0x000fea0003f6f008 */
[----:B------:R-:W1:Y:S01]  /*5bc0*/  @UP0 LDCU.64 UR6, c[0x0][0x888] ;  /* 0x00011100ff0607ac */ /* 0x000e620008000a00 */
[----:B------:R-:W-:Y:S07]  /*5bd0*/  @UP0 UIMAD UR4, UR36, UR44, URZ ;  /* 0x0000002c240402a4 */ /* 0x000fee000f8e02ff */
[----:B------:R-:W-:Y:S01]  /*5be0*/  @!P3 PRMT R64, R0, 0x7610, R64 ;  /* 0x000076100040b816 */ /* 0x000fe20000000040 */
[----:B-1----:R-:W-:Y:S03]  /*5bf0*/  @UP0 UIMAD.WIDE UR6, UR4, 0x4, UR6 ;  /* 0x00000004040608a5 */ /* 0x002fe6000f8e0206 */
[----:B------:R-:W1:Y:S03]  /*5c00*/  @!UP0 LDCU UR4, c[0x0][0x880] ;  /* 0x00011000ff0487ac */ /* 0x000e660008000800 */
[----:B------:R-:W-:Y:S01]  /*5c10*/  IMAD.U32 R2, RZ, RZ, UR6 ;  /* 0x00000006ff027e24 */ /* 0x000fe2000f8e00ff */
[----:B------:R-:W-:Y:S05]  /*5c20*/  MOV R3, UR7 ;  /* 0x0000000700037c02 */ /* 0x000fea0008000f00 */
[----:B-----5:R2:W5:Y:S02]  /*5c30*/  @P3 LDG.E R35, desc[UR46][R2.64] ;  /* 0x0000002e02233981 */ /* 0x020564000c1e1900 */
[----:B-12---:R-:W-:Y:S02]  /*5c40*/  @!P3 IMAD.U32 R35, RZ, RZ, UR4 ;  /* 0x00000004ff23be24 */ /* 0x006fe4000f8e00ff */
.L_x_94:
[----:B------:R-:W-:Y:S05]  /*5c50*/  @!P4 BRA `(.L_x_95) ;  /* 0x000000000020c947 */ /* 0x000fea0003800000 */
[----:B------:R-:W-:Y:S04]  /*5c60*/  ISETP.NE.U32.AND P3, PT, R56, RZ, PT ;  /* 0x000000ff3800720c */ /* 0x000fe80003f65070 */
[----:B------:R-:W-:Y:S11]  /*5c70*/  ISETP.NE.AND.EX P3, PT, R57, RZ, PT, P3 ;  /* 0x000000ff3900720c */ /* 0x000ff60003f65330 */
[----:B------:R-:W-:Y:S02]  /*5c80*/  @!UPT UIADD3 URZ, UPT, UPT, URZ, URZ, URZ ;  /* 0x000000fffffff290 */ /* 0x000fe4000fffe0ff */
[----:B------:R-:W1:Y:S01]  /*5c90*/  @P3 LDC.64 R2, c[0x0][0x8a8] ;  /* 0x00022a00ff023b82 */ /* 0x000e620000000a00 */
[----:B------:R-:W-:Y:S04]  /*5ca0*/  @P3 IMAD R0, R58, UR36, RZ ;  /* 0x000000243a003c24 */ /* 0x000fe8000f8e02ff */
[----:B-1----:R-:W-:Y:S05]  /*5cb0*/  @P3 IMAD.WIDE R2, R0, 0x4, R2 ;  /* 0x0000000400023825 */ /* 0x002fea00078e0202 */
[----:B-----5:R1:W5:Y:S02]  /*5cc0*/  @P3 LDG.E R33, desc[UR46][R2.64] ;  /* 0x0000002e02213981 */ /* 0x020364000c1e1900 */
[----:B-1----:R-:W2:Y:S02]  /*5cd0*/  @!P3 LDC R33, c[0x0][0x8a0] ;  /* 0x00022800ff21bb82 */ /* 0x002ea40000000800 */
.L_x_95:
[----:B-----5:R-:W-:Y:S01]  /*5ce0*/  FSETP.NEU.AND P3, PT, R35, RZ, PT ;  /* 0x000000ff2300720b */ /* 0x020fe20003f6d000 */
[----:B------:R-:W-:Y:S01]  /*5cf0*/  BSSY B1, `(.L_x_96) ;  /* 0x0000038000017945 */ /* 0x000fe20003800000 */
[----:B------:R-:W-:Y:S01]  /*5d00*/  SEL R3, RZ, 0xffffffff, P2 ;  /* 0xffffffffff037807 */ /* 0x000fe20001000000 */
[----:B------:R-:W-:Y:S01]  /*5d10*/  IMAD.MOV.U32 R85, RZ, RZ, 0x1 ;  /* 0x00000001ff557424 */ /* 0x000fe200078e00ff */
[----:B------:R-:W-:Y:S01]  /*5d20*/  @P1 LOP3.LUT P2, RZ, R64, 0xff, RZ, 0xc0, !PT ;  /* 0x000000ff40ff1812 */ /* 0x000fe2000784c0ff */
[C---:B------:R-:W-:Y:S01]  /*5d30*/  IMAD R34, R31.reuse, 0x80, R32 ;  /* 0x000000801f227824 */ /* 0x040fe200078e0220 */
[----:B------:R-:W-:Y:S01]  /*5d40*/  @P1 SEL R0, RZ, 0xffffffff, P3 ;  /* 0xffffffffff001807 */ /* 0x000fe20001800000 */
[----:B------:R-:W-:Y:S01]  /*5d50*/  IMAD R81, R76, -0x10, R74 ;  /* 0xfffffff04c517824 */ /* 0x000fe200078e024a */
[----:B------:R-:W-:Y:S01]  /*5d60*/  LEA R83, R31, UR48, 0x3 ;  /* 0x000000301f537c11 */ /* 0x000fe2000f8e18ff */
[----:B------:R-:W-:Y:S01]  /*5d70*/  IMAD.MOV.U32 R84, RZ, RZ, RZ ;  /* 0x000000ffff547224 */ /* 0x000fe200078e00ff */
[C---:B------:R-:W-:Y:S02]  /*5d80*/  @P0 SEL R0, R3.reuse, R0, !P2 ;  /* 0x0000000003000207 */ /* 0x040fe40005000000 */
[----:B------:R-:W-:Y:S02]  /*5d90*/  CS2R R54, SRZ ;  /* 0x0000000000367805 */ /* 0x000fe4000001ff00 */
[----:B------:R-:W-:Y:S02]  /*5da0*/  PLOP3.LUT P2, PT, PT, PT, UP1, 0x80, 0x8 ;  /* 0x000000000008781c */ /* 0x000fe40003f4f018 */
[----:B------:R-:W-:Y:S02]  /*5db0*/  CS2R R52, SRZ ;  /* 0x0000000000347805 */ /* 0x000fe4000001ff00 */
[----:B------:R-:W-:Y:S02]  /*5dc0*/  @P1 LOP3.LUT R0, R0, 0x1, RZ, 0xc0, !PT ;  /* 0x0000000100001812 */ /* 0x000fe400078ec0ff */
[----:B------:R-:W-:Y:S02]  /*5dd0*/  CS2R R50, SRZ ;  /* 0x0000000000327805 */ /* 0x000fe4000001ff00 */
[----:B------:R-:W-:Y:S02]  /*5de0*/  LOP3.LUT P4, R79, R64, 0xff, RZ, 0xc0, !PT ;  /* 0x000000ff404f7812 */ /* 0x000fe4000788c0ff */
[----:B------:R-:W-:Y:S02]  /*5df0*/  CS2R R48, SRZ ;  /* 0x0000000000307805 */ /* 0x000fe4000001ff00 */
[----:B------:R-:W-:Y:S02]  /*5e00*/  ISETP.NE.U32.OR P5, PT, R0, 0x1, !P1 ;  /* 0x000000010000780c */ /* 0x000fe40004fa5470 */
[----:B------:R-:W-:Y:S02]  /*5e10*/  CS2R R46, SRZ ;  /* 0x00000000002e7805 */ /* 0x000fe4000001ff00 */
[----:B------:R-:W-:Y:S02]  /*5e20*/  SEL R2, RZ, 0xffffffff, P3 ;  /* 0xffffffffff027807 */ /* 0x000fe40001800000 */
[----:B------:R-:W-:Y:S02]  /*5e30*/  CS2R R44, SRZ ;  /* 0x00000000002c7805 */ /* 0x000fe4000001ff00 */
[----:B------:R-:W-:Y:S02]  /*5e40*/  P2R R82, PR, RZ, 0x20 ;  /* 0x00000020ff527803 */ /* 0x000fe40000000000 */
[----:B------:R-:W-:Y:S02]  /*5e50*/  CS2R R42, SRZ ;  /* 0x00000000002a7805 */ /* 0x000fe4000001ff00 */
[----:B------:R-:W-:Y:S02]  /*5e60*/  CS2R R40, SRZ ;  /* 0x0000000000287805 */ /* 0x000fe4000001ff00 */
[----:B------:R-:W-:Y:S04]  /*5e70*/  @P2 SEL R2, R3, R2, !P4 ;  /* 0x0000000203022207 */ /* 0x000fe80006000000 */
[----:B------:R-:W-:Y:S02]  /*5e80*/  LOP3.LUT R2, R2, 0x1, RZ, 0xc0, !PT ;  /* 0x0000000102027812 */ /* 0x000fe400078ec0ff */
[----:B------:R-:W-:Y:S02]  /*5e90*/  @P5 SHF.L.U32 R0, RZ, 0x1f, RZ ;  /* 0x0000001fff005819 */ /* 0x000fe400000006ff */
[----:B------:R-:W-:Y:S02]  /*5ea0*/  ISETP.NE.U32.AND P2, PT, R2, 0x1, PT ;  /* 0x000000010200780c */ /* 0x000fe40003f45070 */
[----:B------:R1:W3:Y:S02]  /*5eb0*/  @P5 SYNCS.PHASECHK.TRANS64.TRYWAIT P1, [UR48+0x60], R0 ;  /* 0x00006000ff0055a7 */ /* 0x0002e40008021130 */
[----:B------:R-:W-:Y:S02]  /*5ec0*/  P2R R86, PR, RZ, 0x4 ;  /* 0x00000004ff567803 */ /* 0x000fe40000000000 */
[----:B-1----:R-:W-:Y:S04]  /*5ed0*/  SHF.L.U32 R0, R72, 0x1f, RZ ;  /* 0x0000001f48007819 */ /* 0x002fe800000006ff */
[----:B------:R1:W4:Y:S01]  /*5ee0*/  SYNCS.PHASECHK.TRANS64.TRYWAIT P0, [R83+URZ+0xd0], R0 ;  /* 0x0000d000530075a7 */ /* 0x00032200080011ff */
[----:B---3--:R-:W-:Y:S01]  /*5ef0*/  @P5 SEL R85, RZ, 0x1, !P1 ;  /* 0x00000001ff555807 */ /* 0x008fe20004800000 */
[----:B-1----:R-:W-:Y:S06]  /*5f00*/  @!P5 BRA `(.L_x_97) ;  /* 0x000000000058d947 */ /* 0x002fec0003800000 */
[----:B------:R-:W-:Y:S01]  /*5f10*/  IMAD.MOV.U32 R54, RZ, RZ, RZ ;  /* 0x000000ffff367224 */ /* 0x000fe200078e00ff */
[----:B------:R-:W-:Y:S01]  /*5f20*/  ISETP.NE.AND P1, PT, R85, RZ, PT ;  /* 0x000000ff5500720c */ /* 0x000fe20003f25270 */
[----:B------:R-:W-:Y:S01]  /*5f30*/  BSSY B0, `(.L_x_98) ;  /* 0x000000c000007945 */ /* 0x000fe20003800000 */
[----:B------:R-:W-:Y:S02]  /*5f40*/  CS2R R42, SRZ ;  /* 0x00000000002a7805 */ /* 0x000fe4000001ff00 */
[----:B------:R-:W-:Y:S02]  /*5f50*/  CS2R R40, SRZ ;  /* 0x0000000000287805 */ /* 0x000fe4000001ff00 */
[----:B------:R-:W-:Y:S02]  /*5f60*/  CS2R R46, SRZ ;  /* 0x00000000002e7805 */ /* 0x000fe4000001ff00 */
[----:B------:R-:W-:Y:S02]  /*5f70*/  CS2R R44, SRZ ;  /* 0x00000000002c7805 */ /* 0x000fe4000001ff00 */
[----:B------:R-:W-:Y:S02]  /*5f80*/  CS2R R50, SRZ ;  /* 0x0000000000327805 */ /* 0x000fe4000001ff00 */
[----:B------:R-:W-:Y:S02]  /*5f90*/  CS2R R48, SRZ ;  /* 0x0000000000307805 */ /* 0x000fe4000001ff00 */
[----:B------:R-:W-:Y:S01]  /*5fa0*/  CS2R R52, SRZ ;  /* 0x0000000000347805 */ /* 0x000fe2000001ff00 */
[----:B------:R-:W-:Y:S06]  /*5fb0*/  @P1 BRA `(.L_x_99) ;  /* 0x00000000000c1947 */ /* 0x000fec0003800000 */
[----:B------:R-:W-:Y:S04]  /*5fc0*/  SHF.L.U32 R3, RZ, 0x1f, RZ ;  /* 0x0000001fff037819 */ /* 0x000fe800000006ff */
[----:B------:R-:W1:Y:S02]  /*5fd0*/  SYNCS.PHASECHK.TRANS64.TRYWAIT P1, [UR48+0x60], R3 ;  /* 0x00006003ff0075a7 */ /* 0x000e640008021130 */
[----:B-1----:R-:W-:Y:S05]  /*5fe0*/  @!P1 BRA `(.L_x_100) ;  /* 0x0000004800a09947 */ /* 0x002fea0003800000 */
.L_x_99:
[----:B------:R-:W-:Y:S05]  /*5ff0*/  BSYNC B0 ;  /* 0x0000000000007941 */ /* 0x000fea0003800000 */
.L_x_98:
[----:B------:R-:W-:Y:S01]  /*6000*/  ISETP.NE.AND P1, PT, R86, RZ, PT ;  /* 0x000000ff5600720c */ /* 0x000fe20003f25270 */
[----:B------:R-:W-:Y:S11]  /*6010*/  HFMA2 R84, -RZ, RZ, 0, 5.9604644775390625e-08 ;  /* 0x00000001ff547431 */ /* 0x000ff600000001ff */
[----:B------:R-:W-:Y:S01]  /*6020*/  @!UPT UIADD3 URZ, UPT, UPT, URZ, URZ, URZ ;  /* 0x000000fffffff290 */ /* 0x000fe2000fffe0ff */
[----:B------:R3:W1:Y:S04]  /*6030*/  @P1 LDS.128 R40, [R75] ;  /* 0x000000004b281984 */ /* 0x0006680000000c00 */
[----:B------:R3:W1:Y:S04]  /*6040*/  @P1 LDS.128 R44, [R74+0x10] ;  /* 0x000010004a2c1984 */ /* 0x0006680000000c00 */
[----:B------:R3:W1:Y:S04]  /*6050*/  @P1 LDS.128 R48, [R73+0x20] ;  /* 0x0000200049301984 */ /* 0x0006680000000c00 */
[----:B------:R3:W1:Y:S02]  /*6060*/  @P1 LDS.128 R52, [R81+0x30] ;  /* 0x0000300051341984 */ /* 0x0006640000000c00 */
.L_x_97:
[----:B------:R-:W-:Y:S05]  /*6070*/  BSYNC B1 ;  /* 0x0000000000017941 */ /* 0x000fea0003800000 */
.L_x_96:
[----:B-1----:R-:W-:Y:S04]  /*6080*/  SHF.R.U32.HI R2, RZ, 0x15, R34 ;  /* 0x00000015ff027819 */ /* 0x002fe80000011622 */
[----:B------:R-:W-:Y:S01]  /*6090*/  LOP3.LUT P1, RZ, R2, 0x3, R68, 0x48, !PT ;  /* 0x0000000302ff7812 */ /* 0x000fe20007824844 */
[----:B------:R-:W-:Y:S01]  /*60a0*/  @!UPT UIADD3 URZ, UPT, UPT, URZ, URZ, URZ ;  /* 0x000000fffffff290 */ /* 0x000fe2000fffe0ff */
[----:B----4-:R-:W-:Y:S11]  /*60b0*/  @P0 BRA `(.L_x_101) ;  /* 0x0000000000080947 */ /* 0x010ff60003800000 */
[----:B------:R-:W1:Y:S02]  /*60c0*/  SYNCS.PHASECHK.TRANS64.TRYWAIT P0, [R83+URZ+0xd0], R0 ;  /* 0x0000d000530075a7 */ /* 0x000e6400080011ff */
[----:B-1----:R-:W-:Y:S05]  /*60d0*/  @!P0 BRA `(.L_x_102) ;  /* 0x00000048007c8947 */ /* 0x002fea0003800000 */
.L_x_101:
[----:B------:R-:W-:Y:S05]  /*60e0*/  @!P1 BRA `(.L_x_103) ;  /* 0x0000000000409947 */ /* 0x000fea0003800000 */
[----:B------:R-:W4:Y:S01]  /*60f0*/  LDCU.64 UR8, c[0x4][0x70] ;  /* 0x01000e00ff0877ac */ /* 0x000f220008000a00 */
[----:B------:R-:W-:Y:S01]  /*6100*/  MOV R3, 0x0 ;  /* 0x0000000000037802 */ /* 0x000fe20000000f00 */
[----:B------:R-:W-:Y:S02]  /*6110*/  HFMA2 R12, -RZ, RZ, 0, 5.9604644775390625e-08 ;  /* 0x00000001ff0c7431 */ /* 0x000fe400000001ff */
[----:B------:R-:W-:Y:S02]  /*6120*/  IMAD.MOV.U32 R8, RZ, RZ, 0x192 ;  /* 0x00000192ff087424 */ /* 0x000fe400078e00ff */
[----:B------:R-:W-:Y:S01]  /*6130*/  IMAD.MOV.U32 R13, RZ, RZ, RZ ;  /* 0x000000ffff0d7224 */ /* 0x000fe200078e00ff */
[----:B------:R-:W5:Y:S01]  /*6140*/  LDCU.64 UR6, c[0x4][0x78] ;  /* 0x01000f00ff0677ac */ /* 0x000f620008000a00 */
[----:B------:R-:W1:Y:S01]  /*6150*/  LDC.64 R2, c[0x4][R3] ;  /* 0x0100000003027b82 */ /* 0x000e620000000a00 */
[----:B------:R-:W2:Y:S01]  /*6160*/  LDCU.64 UR4, c[0x4][0x10] ;  /* 0x01000200ff0477ac */ /* 0x000ea20008000a00 */
[----:B----4-:R-:W-:Y:S01]  /*6170*/  MOV R5, UR9 ;  /* 0x0000000900057c02 */ /* 0x010fe20008000f00 */
[----:B------:R-:W-:Y:S01]  /*6180*/  IMAD.U32 R4, RZ, RZ, UR8 ;  /* 0x00000008ff047e24 */ /* 0x000fe2000f8e00ff */
[----:B-----5:R-:W-:Y:S01]  /*6190*/  MOV R7, UR7 ;  /* 0x0000000700077c02 */ /* 0x020fe20008000f00 */
[----:B------:R-:W-:Y:S01]  /*61a0*/  IMAD.U32 R6, RZ, RZ, UR6 ;  /* 0x00000006ff067e24 */ /* 0x000fe2000f8e00ff */
[----:B--2---:R-:W-:Y:S01]  /*61b0*/  MOV R11, UR5 ;  /* 0x00000005000b7c02 */ /* 0x004fe20008000f00 */
[----:B------:R-:W-:Y:S02]  /*61c0*/  IMAD.U32 R10, RZ, RZ, UR4 ;  /* 0x00000004ff0a7e24 */ /* 0x000fe4000f8e00ff */
[----:B------:R-:W-:Y:S07]  /*61d0*/  LEPC R20, `(.L_x_103) ;  /* 0x000000001014794e */ /* 0x000fee0000000000 */
[----:B-1-3--:R-:W-:Y:S05]  /*61e0*/  CALL.ABS.NOINC R2 ;  /* 0x0000000002007343 */ /* 0x00afea0003c00000 */
.L_x_103:
[----:B------:R-:W-:Y:S05]  /*61f0*/  WARPSYNC.ALL ;  /* 0x0000000000007948 */ /* 0x000fea0003800000 */
[----:B------:R-:W-:Y:S01]  /*6200*/  R2UR UR4, R34 ;  /* 0x00000000220472ca */ /* 0x000fe200000e0000 */
[----:B------:R-:W-:Y:S01]  /*6210*/  BSSY.RECONVERGENT B0, `(.L_x_104) ;  /* 0x0000039000007945 */ /* 0x000fe20003800200 */
[----:B------:R-:W-:Y:S11]  /*6220*/  ISETP.NE.AND P0, PT, R77, RZ, PT ;  /* 0x000000ff4d00720c */ /* 0x000ff60003f05270 */
[----:B------:R-:W1:Y:S02]  /*6230*/  LDTM.x16 R4, tmem[UR4] ;  /* 0x00000004000479ee */ /* 0x000e640008240000 */
[C---:B-12---:R-:W-:Y:S01]  /*6240*/  FMUL R0, R33.reuse, R4 ;  /* 0x0000000421007220 */ /* 0x046fe20000400000 */
[C---:B------:R-:W-:Y:S01]  /*6250*/  FMUL R2, R33.reuse, R5 ;  /* 0x0000000521027220 */ /* 0x040fe20000400000 */
[C---:B------:R-:W-:Y:S01]  /*6260*/  FMUL R3, R33.reuse, R6 ;  /* 0x0000000621037220 */ /* 0x040fe20000400000 */
[----:B------:R-:W-:Y:S01]  /*6270*/  FMUL R7, R33, R7 ;  /* 0x0000000721077220 */ /* 0x000fe20000400000 */
[----:B------:R-:W-:Y:S01]  /*6280*/  FFMA R36, R35, R40, R0 ;  /* 0x0000002823247223 */ /* 0x000fe20000000000 */
        /* <DEDUP_REMOVED lines=10> */
[----:B------:R1:W-:Y:S01]  /*6330*/  STS.128 [R75], R36 ;  /* 0x000000244b007388 */ /* 0x0003e20000000c00 */
        /* <DEDUP_REMOVED lines=8> */
[----:B------:R1:W-:Y:S01]  /*63c0*/  STS.128 [R74+0x10], R4 ;  /* 0x000010044a007388 */ /* 0x0003e20000000c00 */
[----:B------:R-:W-:Y:S01]  /*63d0*/  FMUL R13, R33, R17 ;  /* 0x00000011210d7220 */ /* 0x000fe20000400000 */
[----:B------:R-:W-:Y:S01]  /*63e0*/  FFMA R10, R35, R50, R10 ;  /* 0x00000032230a7223 */ /* 0x000fe2000000000a */
[----:B------:R-:W-:Y:S01]  /*63f0*/  FMUL R14, R33, R18 ;  /* 0x00000012210e7220 */ /* 0x000fe20000400000 */
[----:B------:R-:W-:Y:S01]  /*6400*/  FFMA R11, R35, R51, R15 ;  /* 0x00000033230b7223 */ /* 0x000fe2000000000f */
[----:B------:R-:W-:Y:S01]  /*6410*/  FMUL R19, R33, R19 ;  /* 0x0000001321137220 */ /* 0x000fe20000400000 */
[C---:B------:R-:W-:Y:S01]  /*6420*/  FFMA R12, R35.reuse, R52, R12 ;  /* 0x00000034230c7223 */ /* 0x040fe2000000000c */
[C---:B------:R-:W-:Y:S01]  /*6430*/  FFMA R13, R35.reuse, R53, R13 ;  /* 0x00000035230d7223 */ /* 0x040fe2000000000d */
[C---:B------:R-:W-:Y:S01]  /*6440*/  FFMA R14, R35.reuse, R54, R14 ;  /* 0x00000036230e7223 */ /* 0x040fe2000000000e */
[----:B------:R1:W-:Y:S01]  /*6450*/  STS.128 [R73+0x20], R8 ;  /* 0x0000200849007388 */ /* 0x0003e20000000c00 */
[----:B------:R-:W-:Y:S05]  /*6460*/  FFMA R15, R35, R55, R19 ;  /* 0x00000037230f7223 */ /* 0x000fea0000000013 */
[----:B------:R1:W-:Y:S01]  /*6470*/  STS.128 [R81+0x30], R12 ;  /* 0x0000300c51007388 */ /* 0x0003e20000000c00 */
[----:B------:R-:W-:Y:S01]  /*6480*/  @!PT LDS RZ, [RZ] ;  /* 0x00000000fffff984 */ /* 0x000fe20000000800 */
[----:B------:R-:W-:Y:S01]  /*6490*/  @!PT LDS RZ, [RZ] ;  /* 0x00000000fffff984 */ /* 0x000fe20000000800 */
[----:B------:R-:W-:Y:S01]  /*64a0*/  @!PT LDS RZ, [RZ] ;  /* 0x00000000fffff984 */ /* 0x000fe20000000800 */
[----:B------:R-:W-:Y:S01]  /*64b0*/  @!PT LDS RZ, [RZ] ;  /* 0x00000000fffff984 */ /* 0x000fe20000000800 */
[----:B------:R2:W-:Y:S06]  /*64c0*/  MEMBAR.ALL.CTA ;  /* 0x0000000000007992 */ /* 0x0005ec0000008000 */
[----:B--2---:R-:W2:Y:S02]  /*64d0*/  FENCE.VIEW.ASYNC.S ;  /* 0x00000000000073c6 */ /* 0x004ea40000000000 */
[----:B--2---:R-:W-:Y:S06]  /*64e0*/  BAR.SYNC.DEFER_BLOCKING 0x1, 0x80 ;  /* 0x0042000000007b1d */ /* 0x004fec0000010000 */
[----:B------:R-:W-:Y:S05]  /*64f0*/  @P0 BRA `(.L_x_105) ;  /* 0x0000000000280947 */ /* 0x000fea0003800000 */
[----:B------:R-:W-:Y:S02]  /*6500*/  UIADD3 UR4, UPT, UPT, UR48, 0x200, URZ ;  /* 0x0000020030047890 */ /* 0x000fe4000fffe0ff */
[----:B------:R-:W-:Y:S01]  /*6510*/  UIADD3 UR6, UP0, UPT, UR52, 0x680, URZ ;  /* 0x0000068034067890 */ /* 0x000fe2000ff1e0ff */
[----:B------:R-:W-:Y:S03]  /*6520*/  UMOV UR43, UR36 ;  /* 0x00000024002b7c82 */ /* 0x000fe60008000000 */
[----:B------:R-:W-:Y:S01]  /*6530*/  MOV R69, UR4 ;  /* 0x0000000400457c02 */ /* 0x000fe20008000f00 */
[----:B------:R-:W-:Y:S03]  /*6540*/  UIADD3.X UR7, UPT, UPT, URZ, UR53, URZ, UP0, !UPT ;  /* 0x00000035ff077290 */ /* 0x000fe600087fe4ff */
[----:B------:R-:W-:Y:S11]  /*6550*/  R2UR UR40, R69 ;  /* 0x00000000452872ca */ /* 0x000ff600000e0000 */
[----:B------:R-:W-:Y:S02]  /*6560*/  @!UPT UIADD3 URZ, UPT, UPT, URZ, URZ, URZ ;  /* 0x000000fffffff290 */ /* 0x000fe4000fffe0ff */
[----:B------:R2:W-:Y:S01]  /*6570*/  UTMASTG.3D [UR40], [UR6] ;  /* 0x00000028060073b5 */ /* 0x0005e20008010000 */
[----:B------:R0:W-:Y:S01]  /*6580*/  UTMACMDFLUSH ;  /* 0x00000000000079b7 */ /* 0x0001e20000000000 */
[----:B--2---:R-:W-:Y:S04]  /*6590*/  DEPBAR.LE SB0, 0x1 ;  /* 0x000080400000791a */ /* 0x004fe80000000000 */
.L_x_105:
[----:B------:R-:W-:Y:S05]  /*65a0*/  BSYNC.RECONVERGENT B0 ;  /* 0x0000000000007941 */ /* 0x000fea0003800200 */
.L_x_104:
[----:B------:R-:W-:Y:S01]  /*65b0*/  BAR.SYNC.DEFER_BLOCKING 0x1, 0x80 ;  /* 0x0042000000007b1d */ /* 0x000fe20000010000 */
[----:B------:R-:W-:Y:S01]  /*65c0*/  ISETP.NE.AND P1, PT, R82, RZ, PT ;  /* 0x000000ff5200720c */ /* 0x000fe20003f25270 */
[----:B------:R-:W-:Y:S01]  /*65d0*/  UISETP.NE.AND UP0, UPT, UR49, URZ, UPT ;  /* 0x000000ff3100728c */ /* 0x000fe2000bf05270 */
[----:B------:R-:W-:Y:S11]  /*65e0*/  LEA R2, R84, UR48, 0x3 ;  /* 0x0000003054027c11 */ /* 0x000ff6000f8e18ff */
[----:B------:R-:W-:Y:S01]  /*65f0*/  @P1 SHF.L.U32 R3, RZ, 0x1f, RZ ;  /* 0x0000001fff031819 */ /* 0x000fe200000006ff */
[----:B------:R-:W-:Y:S06]  /*6600*/  BRA.U !UP0, `(.L_x_106) ;  /* 0x0000000108247547 */ /* 0x000fec000b800000 */
[----:B-1----:R-:W-:Y:S01]  /*6610*/  IMAD.U32 R4, RZ, RZ, UR51 ;  /* 0x00000033ff047e24 */ /* 0x002fe2000f8e00ff */
[----:B------:R-:W-:Y:S01]  /*6620*/  MOV R0, UR37 ;  /* 0x0000002500007c02 */ /* 0x000fe20008000f00 */
[----:B------:R-:W-:Y:S03]  /*6630*/  UIADD3 UR51, UPT, UPT, UR51, 0x1, URZ ;  /* 0x0000000133337890 */ /* 0x000fe6000fffe0ff */
[----:B------:R-:W-:Y:S01]  /*6640*/  @P1 LEA R4, R4, UR48, 0x3 ;  /* 0x0000003004041c11 */ /* 0x000fe2000f8e18ff */
[----:B------:R-:W-:Y:S04]  /*6650*/  UISETP.NE.AND UP0, UPT, UR51, 0x4, UPT ;  /* 0x000000043300788c */ /* 0x000fe8000bf05270 */
[----:B------:R-:W-:Y:S01]  /*6660*/  @P1 VIADD R4, R4, 0x80 ;  /* 0x0000008004041836 */ /* 0x000fe20000000000 */
[----:B------:R-:W-:Y:S04]  /*6670*/  USEL UR51, UR51, URZ, UP0 ;  /* 0x000000ff33337287 */ /* 0x000fe80008000000 */
[----:B------:R-:W-:Y:S04]  /*6680*/  @P1 PRMT R0, R0, 0x654, R4 ;  /* 0x0000065400001816 */ /* 0x000fe80000000004 */
[----:B------:R2:W-:Y:S04]  /*6690*/  @P1 SYNCS.ARRIVE.TRANS64.RED.A1T0 RZ, [R0+URZ], RZ ;  /* 0x000000ff00ff19a7 */ /* 0x0005e800081004ff */
.L_x_106:
[----:B------:R-:W4:Y:S01]  /*66a0*/  @P1 SYNCS.PHASECHK.TRANS64.TRYWAIT P0, [R2+URZ+0x60], R3 ;  /* 0x00006003020015a7 */ /* 0x000f2200080011ff */
[----:B------:R-:W-:Y:S01]  /*66b0*/  BSSY B1, `(.L_x_107) ;  /* 0x0000016000017945 */ /* 0x000fe20003800000 */
[----:B----4-:R-:W-:Y:S03]  /*66c0*/  @P1 SEL R85, RZ, 0x1, !P0 ;  /* 0x00000001ff551807 */ /* 0x010fe60004000000 */
[----:B------:R-:W-:Y:S05]  /*66d0*/  @!P1 BRA `(.L_x_108) ;  /* 0x00000000004c9947 */ /* 0x000fea0003800000 */
[----:B------:R-:W-:Y:S01]  /*66e0*/  ISETP.NE.AND P0, PT, R85, RZ, PT ;  /* 0x000000ff5500720c */ /* 0x000fe20003f05270 */
[----:B------:R-:W-:Y:S01]  /*66f0*/  BSSY B0, `(.L_x_109) ;  /* 0x000000b000007945 */ /* 0x000fe20003800000 */
[----:B------:R-:W-:Y:S11]  /*6700*/  ISETP.NE.AND P1, PT, R86, RZ, PT ;  /* 0x000000ff5600720c */ /* 0x000ff60003f25270 */
[----:B------:R-:W-:Y:S02]  /*6710*/  @!UPT UIADD3 URZ, UPT, UPT, URZ, URZ, URZ ;  /* 0x000000fffffff290 */ /* 0x000fe4000fffe0ff */
[C---:B-1----:R-:W-:Y:S01]  /*6720*/  @P1 IMAD R6, R84.reuse, 0x2000, R75 ;  /* 0x0000200054061824 */ /* 0x042fe200078e024b */
[C---:B------:R-:W-:Y:S01]  /*6730*/  @P1 LEA R4, R84.reuse, R73, 0xd ;  /* 0x0000004954041211 */ /* 0x040fe200078e68ff */
[C---:B------:R-:W-:Y:S02]  /*6740*/  @P1 IMAD R5, R84.reuse, 0x2000, R74 ;  /* 0x0000200054051824 */ /* 0x040fe400078e024a */
[----:B------:R-:W-:Y:S01]  /*6750*/  @P1 IMAD R3, R84, 0x2000, R81 ;  /* 0x0000200054031824 */ /* 0x000fe200078e0251 */
[----:B------:R-:W-:Y:S06]  /*6760*/  @P0 BRA `(.L_x_110) ;  /* 0x00000000000c0947 */ /* 0x000fec0003800000 */
[----:B--2---:R-:W-:Y:S04]  /*6770*/  SHF.L.U32 R0, RZ, 0x1f, RZ ;  /* 0x0000001fff007819 */ /* 0x004fe800000006ff */
[----:B------:R-:W1:Y:S02]  /*6780*/  SYNCS.PHASECHK.TRANS64.TRYWAIT P0, [R2+URZ+0x60], R0 ;  /* 0x00006000020075a7 */ /* 0x000e6400080011ff */
[----:B-1----:R-:W-:Y:S05]  /*6790*/  @!P0 BRA `(.L_x_111) ;  /* 0x0000004000e08947 */ /* 0x002fea0003800000 */
.L_x_110:
[----:B------:R-:W-:Y:S05]  /*67a0*/  BSYNC B0 ;  /* 0x0000000000007941 */ /* 0x000fea0003800000 */
.L_x_109:
[----:B------:R-:W-:Y:S02]  /*67b0*/  ISETP.NE.AND P0, PT, R86, RZ, PT ;  /* 0x000000ff5600720c */ /* 0x000fe40003f05270 */
[----:B------:R-:W-:Y:S11]  /*67c0*/  IADD3 R84, PT, PT, R84, 0x1, RZ ;  /* 0x0000000154547810 */ /* 0x000ff60007ffe0ff */
[----:B------:R4:W1:Y:S04]  /*67d0*/  @P0 LDS.128 R40, [R6] ;  /* 0x0000000006280984 */ /* 0x0008680000000c00 */
[----:B------:R4:W1:Y:S04]  /*67e0*/  @P0 LDS.128 R44, [R5+0x10] ;  /* 0x00001000052c0984 */ /* 0x0008680000000c00 */
[----:B------:R4:W1:Y:S04]  /*67f0*/  @P0 LDS.128 R48, [R4+0x20] ;  /* 0x0000200004300984 */ /* 0x0008680000000c00 */
[----:B------:R4:W1:Y:S02]  /*6800*/  @P0 LDS.128 R52, [R3+0x30] ;  /* 0x0000300003340984 */ /* 0x0008640000000c00 */
.L_x_108:
[----:B------:R-:W-:Y:S05]  /*6810*/  BSYNC B1 ;  /* 0x0000000000017941 */ /* 0x000fea0003800000 */
.L_x_107:
[----:B-12---:R-:W-:Y:S05]  /*6820*/  VIADD R0, R34, 0x10 ;  /* 0x0000001022007836 */ /* 0x006fea0000000000 */
[----:B------:R-:W-:Y:S04]  /*6830*/  SHF.R.U32.HI R0, RZ, 0x15, R0 ;  /* 0x00000015ff007819 */ /* 0x000fe80000011600 */
[----:B------:R-:W-:Y:S11]  /*6840*/  LOP3.LUT P0, RZ, R0, 0x3, R68, 0x48, !PT ;  /* 0x0000000300ff7812 */ /* 0x000ff60007804844 */
[----:B------:R-:W-:Y:S02]  /*6850*/  @!UPT UIADD3 URZ, UPT, UPT, URZ, URZ, URZ ;  /* 0x000000fffffff290 */ /* 0x000fe4000fffe0ff */
[----:B------:R-:W-:Y:S05]  /*6860*/  @!P0 BRA `(.L_x_112) ;  /* 0x0000000000408947 */ /* 0x000fea0003800000 */
[----:B------:R-:W1:Y:S01]  /*6870*/  LDCU.64 UR8, c[0x4][0x70] ;  /* 0x01000e00ff0877ac */ /* 0x000e620008000a00 */
[----:B----4-:R-:W-:Y:S01]  /*6880*/  MOV R3, 0x0 ;  /* 0x0000000000037802 */ /* 0x010fe20000000f00 */
[----:B------:R-:W-:Y:S02]  /*6890*/  HFMA2 R12, -RZ, RZ, 0, 5.9604644775390625e-08 ;  /* 0x00000001ff0c7431 */ /* 0x000fe400000001ff */
[----:B------:R-:W-:Y:S02]  /*68a0*/  IMAD.MOV.U32 R8, RZ, RZ, 0x192 ;  /* 0x00000192ff087424 */ /* 0x000fe400078e00ff */
[----:B------:R-:W-:Y:S01]  /*68b0*/  IMAD.MOV.U32 R13, RZ, RZ, RZ ;  /* 0x000000ffff0d7224 */ /* 0x000fe200078e00ff */
[----:B------:R-:W2:Y:S01]  /*68c0*/  LDCU.64 UR6, c[0x4][0x78] ;  /* 0x01000f00ff0677ac */ /* 0x000ea20008000a00 */
[----:B------:R-:W4:Y:S01]  /*68d0*/  LDC.64 R2, c[0x4][R3] ;  /* 0x0100000003027b82 */ /* 0x000f220000000a00 */
[----:B------:R-:W5:Y:S01]  /*68e0*/  LDCU.64 UR4, c[0x4][0x10] ;  /* 0x01000200ff0477ac */ /* 0x000f620008000a00 */
[----:B-1----:R-:W-:Y:S01]  /*68f0*/  MOV R5, UR9 ;  /* 0x0000000900057c02 */ /* 0x002fe20008000f00 */
[----:B------:R-:W-:Y:S01]  /*6900*/  IMAD.U32 R4, RZ, RZ, UR8 ;  /* 0x00000008ff047e24 */ /* 0x000fe2000f8e00ff */
[----:B--2---:R-:W-:Y:S01]  /*6910*/  MOV R7, UR7 ;  /* 0x0000000700077c02 */ /* 0x004fe20008000f00 */
[----:B------:R-:W-:Y:S01]  /*6920*/  IMAD.U32 R6, RZ, RZ, UR6 ;  /* 0x00000006ff067e24 */ /* 0x000fe2000f8e00ff */
[----:B-----5:R-:W-:Y:S01]  /*6930*/  MOV R11, UR5 ;  /* 0x00000005000b7c02 */ /* 0x020fe20008000f00 */
[----:B------:R-:W-:Y:S02]  /*6940*/  IMAD.U32 R10, RZ, RZ, UR4 ;  /* 0x00000004ff0a7e24 */ /* 0x000fe4000f8e00ff */
[----:B------:R-:W-:Y:S07]  /*6950*/  LEPC R20, `(.L_x_112) ;  /* 0x000000001014794e */ /* 0x000fee0000000000 */
[----:B---34-:R-:W-:Y:S05]  /*6960*/  CALL.ABS.NOINC R2 ;  /* 0x0000000002007343 */ /* 0x018fea0003c00000 */
.L_x_112:
[----:B------:R-:W-:Y:S05]  /*6970*/  WARPSYNC.ALL ;  /* 0x0000000000007948 */ /* 0x000fea0003800000 */
[----:B------:R-:W-:Y:S01]  /*6980*/  R2UR UR4, R34 ;  /* 0x00000000220472ca */ /* 0x000fe200000e0000 */
[----:B------:R-:W-:Y:S01]  /*6990*/  BSSY.RECONVERGENT B0, `(.L_x_113) ;  /* 0x0000040000007945 */ /* 0x000fe20003800200 */
[----:B------:R-:W-:Y:S02]  /*69a0*/  ISETP.NE.AND P6, PT, R82, RZ, PT ;  /* 0x000000ff5200720c */ /* 0x000fe40003fc5270 */
[----:B------:R-:W-:Y:S02]  /*69b0*/  ISETP.NE.AND P0, PT, R77, RZ, PT ;  /* 0x000000ff4d00720c */ /* 0x000fe40003f05270 */
[----:B------:R-:W-:Y:S07]  /*69c0*/  MOV R20, UR51 ;  /* 0x0000003300147c02 */ /* 0x000fee0008000f00 */
[----:B----4-:R-:W1:Y:S02]  /*69d0*/  LDTM.x16 R4, tmem[UR4+0x10] ;  /* 0x00001004000479ee */ /* 0x010e640008240000 */
[----:B------:R-:W-:Y:S01]  /*69e0*/  @P6 LEA R20, R20, UR48, 0x3 ;  /* 0x0000003014146c11 */ /* 0x000fe2000f8e18ff */
[C---:B-1----:R-:W-:Y:S01]  /*69f0*/  FMUL R0, R33.reuse, R4 ;  /* 0x0000000421007220 */ /* 0x042fe20000400000 */
        /* <DEDUP_REMOVED lines=33> */
[----:B------:R-:W-:Y:S01]  /*6c10*/  FFMA R15, R35, R55, R19 ;  /* 0x00000037230f7223 */ /* 0x000fe20000000013 */
[----:B------:R-:W-:Y:S02]  /*6c20*/  MOV R16, UR37 ;  /* 0x0000002500107c02 */ /* 0x000fe40008000f00 */
[----:B------:R-:W-:Y:S02]  /*6c30*/  @P6 IADD3 R17, PT, PT, R20, 0x80, RZ ;  /* 0x0000008014116810 */ /* 0x000fe40007ffe0ff */
[----:B------:R1:W-:Y:S01]  /*6c40*/  STS.128 [R81+0x2030], R12 ;  /* 0x0020300c51007388 */ /* 0x0003e20000000c00 */
[----:B------:R-:W-:Y:S02]  /*6c50*/  LEA R0, R84, UR48, 0x3 ;  /* 0x0000003054007c11 */ /* 0x000fe4000f8e18ff */
[----:B------:R-:W-:Y:S01]  /*6c60*/  @P6 PRMT R16, R16, 0x654, R17 ;  /* 0x0000065410106816 */ /* 0x000fe20000000011 */
[----:B------:R-:W-:Y:S01]  /*6c70*/  @!PT LDS RZ, [RZ] ;  /* 0x00000000fffff984 */ /* 0x000fe20000000800 */
[----:B------:R-:W-:Y:S01]  /*6c80*/  @!PT LDS RZ, [RZ] ;  /* 0x00000000fffff984 */ /* 0x000fe20000000800 */
[----:B------:R-:W-:Y:S01]  /*6c90*/  @!PT LDS RZ, [RZ] ;  /* 0x00000000fffff984 */ /* 0x000fe20000000800 */
[----:B------:R-:W-:Y:S01]  /*6ca0*/  @!PT LDS RZ, [RZ] ;  /* 0x00000000fffff984 */ /* 0x000fe20000000800 */
[----:B------:R2:W-:Y:S06]  /*6cb0*/  MEMBAR.ALL.CTA ;  /* 0x0000000000007992 */ /* 0x0005ec0000008000 */
[----:B--2---:R-:W2:Y:S01]  /*6cc0*/  FENCE.VIEW.ASYNC.S ;  /* 0x00000000000073c6 */ /* 0x004ea20000000000 */
[----:B------:R-:W-:Y:S01]  /*6cd0*/  @P6 SHF.L.U32 R2, RZ, 0x1f, RZ ;  /* 0x0000001fff026819 */ /* 0x000fe200000006ff */
[----:B--2---:R-:W-:Y:S06]  /*6ce0*/  BAR.SYNC.DEFER_BLOCKING 0x1, 0x80 ;  /* 0x0042000000007b1d */ /* 0x004fec0000010000 */
[----:B------:R-:W-:Y:S05]  /*6cf0*/  @P0 BRA `(.L_x_114) ;  /* 0x0000000000240947 */ /* 0x000fea0003800000 */
[----:B------:R-:W-:Y:S02]  /*6d00*/  UIADD3 UR8, UP0, UPT, UR52, 0x680, URZ ;  /* 0x0000068034087890 */ /* 0x000fe4000ff1e0ff */
[----:B------:R-:W-:Y:S02]  /*6d10*/  UIADD3 UR5, UPT, UPT, UR41, 0x10, URZ ;  /* 0x0000001029057890 */ /* 0x000fe4000fffe0ff */
[----:B------:R-:W-:Y:S02]  /*6d20*/  UIADD3 UR4, UPT, UPT, UR48, 0x2200, URZ ;  /* 0x0000220030047890 */ /* 0x000fe4000fffe0ff */
[----:B------:R-:W-:Y:S01]  /*6d30*/  UIADD3.X UR9, UPT, UPT, URZ, UR53, URZ, UP0, !UPT ;  /* 0x00000035ff097290 */ /* 0x000fe200087fe4ff */
[----:B------:R-:W-:Y:S01]  /*6d40*/  UMOV UR6, UR42 ;  /* 0x0000002a00067c82 */ /* 0x000fe20008000000 */
[----:B------:R-:W-:Y:S07]  /*6d50*/  UMOV UR7, UR36 ;  /* 0x0000002400077c82 */ /* 0x000fee0008000000 */
[----:B------:R2:W-:Y:S01]  /*6d60*/  UTMASTG.3D [UR4], [UR8] ;  /* 0x00000004080073b5 */ /* 0x0005e20008010000 */
[----:B------:R0:W-:Y:S01]  /*6d70*/  UTMACMDFLUSH ;  /* 0x00000000000079b7 */ /* 0x0001e20000000000 */
[----:B--2---:R-:W-:Y:S04]  /*6d80*/  DEPBAR.LE SB0, 0x1 ;  /* 0x000080400000791a */ /* 0x004fe80000000000 */
.L_x_114:
[----:B------:R-:W-:Y:S05]  /*6d90*/  BSYNC.RECONVERGENT B0 ;  /* 0x0000000000007941 */ /* 0x000fea0003800200 */
.L_x_113:
[----:B------:R-:W-:Y:S01]  /*6da0*/  BAR.SYNC.DEFER_BLOCKING 0x1, 0x80 ;  /* 0x0042000000007b1d */ /* 0x000fe20000010000 */
[----:B------:R-:W-:Y:S04]  /*6db0*/  UIADD3 UR40, UPT, UPT, UR51, 0x1, URZ ;  /* 0x0000000133287890 */ /* 0x000fe8000fffe0ff */
[----:B------:R-:W-:Y:S04]  /*6dc0*/  UISETP.NE.AND UP0, UPT, UR40, 0x4, UPT ;  /* 0x000000042800788c */ /* 0x000fe8000bf05270 */
[----:B------:R-:W-:Y:S01]  /*6dd0*/  USEL UR40, UR40, URZ, UP0 ;  /* 0x000000ff28287287 */ /* 0x000fe20008000000 */
[----:B------:R2:W-:Y:S01]  /*6de0*/  @P6 SYNCS.ARRIVE.TRANS64.RED.A1T0 RZ, [R16+URZ], RZ ;  /* 0x000000ff10ff69a7 */ /* 0x0005e200081004ff */
[----:B------:R-:W-:Y:S01]  /*6df0*/  BSSY B1, `(.L_x_115) ;  /* 0x0000017000017945 */ /* 0x000fe20003800000 */
[----:B------:R-:W4:Y:S02]  /*6e00*/  @P6 SYNCS.PHASECHK.TRANS64.TRYWAIT P0, [R0+URZ+0x60], R2 ;  /* 0x00006002000065a7 */ /* 0x000f2400080011ff */
[----:B----4-:R-:W-:Y:S01]  /*6e10*/  @P6 SEL R85, RZ, 0x1, !P0 ;  /* 0x00000001ff556807 */ /* 0x010fe20004000000 */
[----:B--2---:R-:W-:Y:S06]  /*6e20*/  @!P6 BRA `(.L_x_116) ;  /* 0x00000000004ce947 */ /* 0x004fec0003800000 */
        /* <DEDUP_REMOVED lines=9> */
[----:B------:R-:W-:Y:S04]  /*6ec0*/  SHF.L.U32 R6, RZ, 0x1f, RZ ;  /* 0x0000001fff067819 */ /* 0x000fe800000006ff */
[----:B------:R-:W1:Y:S02]  /*6ed0*/  SYNCS.PHASECHK.TRANS64.TRYWAIT P0, [R0+URZ+0x60], R6 ;  /* 0x00006006000075a7 */ /* 0x000e6400080011ff */
[----:B-1----:R-:W-:Y:S05]  /*6ee0*/  @!P0 BRA `(.L_x_119) ;  /* 0x0000003c00208947 */ /* 0x002fea0003800000 */
.L_x_118:
[----:B------:R-:W-:Y:S05]  /*6ef0*/  BSYNC B0 ;  /* 0x0000000000007941 */ /* 0x000fea0003800000 */
.L_x_117:
[----:B------:R-:W-:Y:S02]  /*6f00*/  ISETP.NE.AND P0, PT, R86, RZ, PT ;  /* 0x000000ff5600720c */ /* 0x000fe40003f05270 */
[----:B------:R-:W-:Y:S11]  /*6f10*/  IADD3 R84, PT, PT, R84, 0x1, RZ ;  /* 0x0000000154547810 */ /* 0x000ff60007ffe0ff */
[----:B------:R2:W4:Y:S04]  /*6f20*/  @P0 LDS.128 R40, [R5] ;  /* 0x0000000005280984 */ /* 0x0005280000000c00 */
[----:B------:R2:W1:Y:S04]  /*6f30*/  @P0 LDS.128 R44, [R4+0x10] ;  /* 0x00001000042c0984 */ /* 0x0004680000000c00 */
[----:B------:R2:W1:Y:S04]  /*6f40*/  @P0 LDS.128 R48, [R3+0x20] ;  /* 0x0000200003300984 */ /* 0x0004680000000c00 */
[----:B------:R2:W1:Y:S02]  /*6f50*/  @P0 LDS.128 R52, [R2+0x30] ;  /* 0x0000300002340984 */ /* 0x0004640000000c00 */
.L_x_116:
[----:B------:R-:W-:Y:S05]  /*6f60*/  BSYNC B1 ;  /* 0x0000000000017941 */ /* 0x000fea0003800000 */
.L_x_115:
[----:B-1----:R-:W-:Y:S05]  /*6f70*/  VIADD R0, R34, 0x20 ;  /* 0x0000002022007836 */ /* 0x002fea0000000000 */
[----:B------:R-:W-:Y:S04]  /*6f80*/  SHF.R.U32.HI R0, RZ, 0x15, R0 ;  /* 0x00000015ff007819 */ /* 0x000fe80000011600 */
[----:B------:R-:W-:Y:S11]  /*6f90*/  LOP3.LUT P0, RZ, R0, 0x3, R68, 0x48, !PT ;  /* 0x0000000300ff7812 */ /* 0x000ff60007804844 */
[----:B------:R-:W-:Y:S02]  /*6fa0*/  @!UPT UIADD3 URZ, UPT, UPT, URZ, URZ, URZ ;  /* 0x000000fffffff290 */ /* 0x000fe4000fffe0ff */
[----:B------:R-:W-:Y:S05]  /*6fb0*/  @!P0 BRA `(.L_x_120) ;  /* 0x0000000000408947 */ /* 0x000fea0003800000 */
[----:B------:R-:W1:Y:S01]  /*6fc0*/  LDCU.64 UR8, c[0x4][0x70] ;  /* 0x01000e00ff0877ac */ /* 0x000e620008000a00 */
[----:B--2---:R-:W-:Y:S01]  /*6fd0*/  MOV R3, 0x0 ;  /* 0x0000000000037802 */ /* 0x004fe20000000f00 */
[----:B------:R-:W-:Y:S02]  /*6fe0*/  HFMA2 R12, -RZ, RZ, 0, 5.9604644775390625e-08 ;  /* 0x00000001ff0c7431 */ /* 0x000fe400000001ff */
[----:B------:R-:W-:Y:S02]  /*6ff0*/  IMAD.MOV.U32 R8, RZ, RZ, 0x192 ;  /* 0x00000192ff087424 */ /* 0x000fe400078e00ff */
[----:B------:R-:W-:Y:S01]  /*7000*/  IMAD.MOV.U32 R13, RZ, RZ, RZ ;  /* 0x000000ffff0d7224 */ /* 0x000fe200078e00ff */
[----:B------:R-:W2:Y:S01]  /*7010*/  LDCU.64 UR6, c[0x4][0x78] ;  /* 0x01000f00ff0677ac */ /* 0x000ea20008000a00 */
[----:B------:R-:W3:Y:S01]  /*7020*/  LDC.64 R2, c[0x4][R3] ;  /* 0x0100000003027b82 */ /* 0x000ee20000000a00 */
        /* <DEDUP_REMOVED lines=9> */
.L_x_120:
[----:B------:R-:W-:Y:S05]  /*70c0*/  WARPSYNC.ALL ;  /* 0x0000000000007948 */ /* 0x000fea0003800000 */
[----:B------:R-:W-:Y:S01]  /*70d0*/  R2UR UR4, R34 ;  /* 0x00000000220472ca */ /* 0x000fe200000e0000 */
[----:B------:R-:W-:Y:S01]  /*70e0*/  BSSY.RECONVERGENT B0, `(.L_x_121) ;  /* 0x0000040000007945 */ /* 0x000fe20003800200 */
[----:B------:R-:W-:Y:S02]  /*70f0*/  ISETP.NE.AND P6, PT, R82, RZ, PT ;  /* 0x000000ff5200720c */ /* 0x000fe40003fc5270 */
[----:B------:R-:W-:Y:S02]  /*7100*/  ISETP.NE.AND P0, PT, R77, RZ, PT ;  /* 0x000000ff4d00720c */ /* 0x000fe40003f05270 */
[----:B------:R-:W-:Y:S07]  /*7110*/  MOV R20, UR40 ;  /* 0x0000002800147c02 */ /* 0x000fee0008000f00 */
[----:B--2---:R-:W1:Y:S02]  /*7120*/  LDTM.x16 R4, tmem[UR4+0x20] ;  /* 0x00002004000479ee */ /* 0x004e640008240000 */
[----:B------:R-:W-:Y:S01]  /*7130*/  @P6 LEA R20, R20, UR48, 0x3 ;  /* 0x0000003014146c11 */ /* 0x000fe2000f8e18ff */
[C---:B-1----:R-:W-:Y:S01]  /*7140*/  FMUL R0, R33.reuse, R4 ;  /* 0x0000000421007220 */ /* 0x042fe20000400000 */
[C---:B------:R-:W-:Y:S01]  /*7150*/  FMUL R2, R33.reuse, R5 ;  /* 0x0000000521027220 */ /* 0x040fe20000400000 */
[C---:B------:R-:W-:Y:S01]  /*7160*/  FMUL R3, R33.reuse, R6 ;  /* 0x0000000621037220 */ /* 0x040fe20000400000 */
[----:B------:R-:W-:Y:S01]  /*7170*/  FMUL R7, R33, R7 ;  /* 0x0000000721077220 */ /* 0x000fe20000400000 */
[----:B----4-:R-:W-:Y:S01]  /*7180*/  FFMA R36, R35, R40, R0 ;  /* 0x0000002823247223 */ /* 0x010fe20000000000 */
        /* <DEDUP_REMOVED lines=53> */
.L_x_122:
[----:B------:R-:W-:Y:S05]  /*74e0*/  BSYNC.RECONVERGENT B0 ;  /* 0x0000000000007941 */ /* 0x000fea0003800200 */
.L_x_121:
[----:B------:R-:W-:Y:S01]  /*74f0*/  BAR.SYNC.DEFER_BLOCKING 0x1, 0x80 ;  /* 0x0042000000007b1d */ /* 0x000fe20000010000 */
[----:B------:R-:W-:Y:S01]  /*7500*/  UIADD3 UR43, UPT, UPT, UR40, 0x1, URZ ;  /* 0x00000001282b7890 */ /* 0x000fe2000fffe0ff */
[----:B------:R-:W-:Y:S03]  /*7510*/  HFMA2 R87, -RZ, RZ, 0, 0 ;  /* 0x00000000ff577431 */ /* 0x000fe600000001ff */
        /* <DEDUP_REMOVED lines=19> */
.L_x_126:
[----:B------:R-:W-:Y:S05]  /*7650*/  BSYNC B0 ;  /* 0x0000000000007941 */ /* 0x000fea0003800000 */
.L_x_125:
[----:B------:R-:W-:Y:S01]  /*7660*/  ISETP.NE.AND P0, PT, R86, RZ, PT ;  /* 0x000000ff5600720c */ /* 0x000fe20003f05270 */
[----:B------:R-:W-:Y:S11]  /*7670*/  VIADD R84, R84, 0x1 ;  /* 0x0000000154547836 */ /* 0x000ff60000000000 */
[----:B------:R-:W-:Y:S01]  /*7680*/  @!UPT UIADD3 URZ, UPT, UPT, URZ, URZ, URZ ;  /* 0x000000fffffff290 */ /* 0x000fe2000fffe0ff */
[----:B------:R2:W4:Y:S04]  /*7690*/  @P0 LDS.128 R40, [R5] ;  /* 0x0000000005280984 */ /* 0x0005280000000c00 */
[----:B------:R2:W1:Y:S04]  /*76a0*/  @P0 LDS.128 R44, [R4+0x10] ;  /* 0x00001000042c0984 */ /* 0x0004680000000c00 */
[----:B------:R2:W1:Y:S04]  /*76b0*/  @P0 LDS.128 R48, [R3+0x20] ;  /* 0x0000200003300984 */ /* 0x0004680000000c00 */
[----:B------:R2:W1:Y:S01]  /*76c0*/  @P0 LDS.128 R52, [R2+0x30] ;  /* 0x0000300002340984 */ /* 0x0004620000000c00 */
[C---:B------:R-:W-:Y:S04]  /*76d0*/  ISETP.NE.AND P0, PT, R84.reuse, 0x4, PT ;  /* 0x000000045400780c */ /* 0x040fe80003f05270 */
[----:B------:R-:W-:Y:S02]  /*76e0*/  SEL R84, R84, RZ, P0 ;  /* 0x000000ff54547207 */ /* 0x000fe40000000000 */
[----:B------:R-:W-:Y:S02]  /*76f0*/  SEL R87, RZ, 0x1, P0 ;  /* 0x00000001ff577807 */ /* 0x000fe40000000000 */
.L_x_124:
[----:B------:R-:W-:Y:S05]  /*7700*/  BSYNC B1 ;  /* 0x0000000000017941 */ /* 0x000fea0003800000 */
.L_x_123:
        /* <DEDUP_REMOVED lines=21> */
.L_x_128:
        /* <DEDUP_REMOVED lines=54> */
[----:B------:R-:W-:Y:S01]  /*7bc0*/  @P6 SHF.L.U32 R2, R87, 0x1f, RZ ;  /* 0x0000001f57026819 */ /* 0x000fe200000006ff */
        /* <DEDUP_REMOVED lines=11> */
.L_x_130:
[----:B------:R-:W-:Y:S05]  /*7c80*/  BSYNC.RECONVERGENT B0 ;  /* 0x0000000000007941 */ /* 0x000fea0003800200 */
.L_x_129:
        /* <DEDUP_REMOVED lines=18> */
[----:B------:R-:W-:Y:S04]  /*7db0*/  SHF.L.U32 R6, R87, 0x1f, RZ ;  /* 0x0000001f57067819 */ /* 0x000fe800000006ff */
[----:B------:R-:W1:Y:S02]  /*7dc0*/  SYNCS.PHASECHK.TRANS64.TRYWAIT P0, [R0+URZ+0x60], R6 ;  /* 0x00006006000075a7 */ /* 0x000e6400080011ff */
[----:B-1----:R-:W-:Y:S05]  /*7dd0*/  @!P0 BRA `(.L_x_135) ;  /* 0x0000002c008c8947 */ /* 0x002fea0003800000 */
.L_x_134:
[----:B------:R-:W-:Y:S05]  /*7de0*/  BSYNC B0 ;  /* 0x0000000000007941 */ /* 0x000fea0003800000 */
.L_x_133:
[----:B------:R-:W-:Y:S01]  /*7df0*/  ISETP.NE.AND P0, PT, R86, RZ, PT ;  /* 0x000000ff5600720c */ /* 0x000fe20003f05270 */
[----:B------:R-:W-:Y:S11]  /*7e00*/  VIADD R84, R84, 0x1 ;  /* 0x0000000154547836 */ /* 0x000ff60000000000 */
[----:B------:R-:W-:Y:S01]  /*7e10*/  @!UPT UIADD3 URZ, UPT, UPT, URZ, URZ, URZ ;  /* 0x000000fffffff290 */ /* 0x000fe2000fffe0ff */
[----:B------:R2:W4:Y:S04]  /*7e20*/  @P0 LDS.128 R40, [R5] ;  /* 0x0000000005280984 */ /* 0x0005280000000c00 */
[----:B------:R2:W2:Y:S04]  /*7e30*/  @P0 LDS.128 R44, [R4+0x10] ;  /* 0x00001000042c0984 */ /* 0x0004a80000000c00 */
[----:B------:R2:W2:Y:S04]  /*7e40*/  @P0 LDS.128 R48, [R3+0x20] ;  /* 0x0000200003300984 */ /* 0x0004a80000000c00 */
[----:B------:R2:W2:Y:S01]  /*7e50*/  @P0 LDS.128 R52, [R2+0x30] ;  /* 0x0000300002340984 */ /* 0x0004a20000000c00 */
[C---:B------:R-:W-:Y:S04]  /*7e60*/  ISETP.NE.AND P0, PT, R84.reuse, 0x4, PT ;  /* 0x000000045400780c */ /* 0x040fe80003f05270 */
[----:B-1----:R-:W-:Y:S02]  /*7e70*/  SEL R0, RZ, 0x1, P0 ;  /* 0x00000001ff007807 */ /* 0x002fe40000000000 */
[----:B------:R-:W-:Y:S02]  /*7e80*/  SEL R84, R84, RZ, P0 ;  /* 0x000000ff54547207 */ /* 0x000fe40000000000 */
[----:B------:R-:W-:Y:S02]  /*7e90*/  LOP3.LUT R87, R87, R0, RZ, 0x3c, !PT ;  /* 0x0000000057577212 */ /* 0x000fe400078e3cff */
.L_x_132:
[----:B------:R-:W-:Y:S05]  /*7ea0*/  BSYNC B1 ;  /* 0x0000000000017941 */ /* 0x000fea0003800000 */
.L_x_131:
[----:B------:R-:W-:Y:S05]  /*7eb0*/  VIADD R0, R34, 0x40 ;  /* 0x0000004022007836 */ /* 0x000fea0000000000 */
[----:B------:R-:W-:Y:S04]  /*7ec0*/  SHF.R.U32.HI R0, RZ, 0x15, R0 ;  /* 0x00000015ff007819 */ /* 0x000fe80000011600 */
[----:B------:R-:W-:Y:S11]  /*7ed0*/  LOP3.LUT P0, RZ, R0, 0x3, R68, 0x48, !PT ;  /* 0x0000000300ff7812 */ /* 0x000ff60007804844 */
[----:B------:R-:W-:Y:S02]  /*7ee0*/  @!UPT UIADD3 URZ, UPT, UPT, URZ, URZ, URZ ;  /* 0x000000fffffff290 */ /* 0x000fe4000fffe0ff */
[----:B------:R-:W-:Y:S05]  /*7ef0*/  @!P0 BRA `(.L_x_136) ;  /* 0x0000000000408947 */ /* 0x000fea0003800000 */
[----:B------:R-:W5:Y:S01]  /*7f00*/  LDCU.64 UR8, c[0x4][0x70] ;  /* 0x01000e00ff0877ac */ /* 0x000f620008000a00 */
[----:B--2---:R-:W-:Y:S01]  /*7f10*/  MOV R3, 0x0 ;  /* 0x0000000000037802 */ /* 0x004fe20000000f00 */
[----:B-1----:R-:W-:Y:S02]  /*7f20*/  HFMA2 R12, -RZ, RZ, 0, 5.9604644775390625e-08 ;  /* 0x00000001ff0c7431 */ /* 0x002fe400000001ff */
[----:B------:R-:W-:Y:S02]  /*7f30*/  IMAD.MOV.U32 R8, RZ, RZ, 0x192 ;  /* 0x00000192ff087424 */ /* 0x000fe400078e00ff */
[----:B------:R-:W-:Y:S01]  /*7f40*/  IMAD.MOV.U32 R13, RZ, RZ, RZ ;  /* 0x000000ffff0d7224 */ /* 0x000fe200078e00ff */
[----:B------:R-:W1:Y:S01]  /*7f50*/  LDCU.64 UR6, c[0x4][0x78] ;  /* 0x01000f00ff0677ac */ /* 0x000e620008000a00 */
[----:B------:R-:W2:Y:S01]  /*7f60*/  LDC.64 R2, c[0x4][R3] ;  /* 0x0100000003027b82 */ /* 0x000ea20000000a00 */
[----:B------:R-:W3:Y:S01]  /*7f70*/  LDCU.64 UR4, c[0x4][0x10] ;  /* 0x01000200ff0477ac */ /* 0x000ee20008000a00 */
[----:B-----5:R-:W-:Y:S01]  /*7f80*/  MOV R5, UR9 ;  /* 0x0000000900057c02 */ /* 0x020fe20008000f00 */
[----:B------:R-:W-:Y:S01]  /*7f90*/  IMAD.U32 R4, RZ, RZ, UR8 ;  /* 0x00000008ff047e24 */ /* 0x000fe2000f8e00ff */
[----:B-1----:R-:W-:Y:S01]  /*7fa0*/  MOV R7, UR7 ;  /* 0x0000000700077c02 */ /* 0x002fe20008000f00 */
[----:B------:R-:W-:Y:S01]  /*7fb0*/  IMAD.U32 R6, RZ, RZ, UR6 ;  /* 0x00000006ff067e24 */ /* 0x000fe2000f8e00ff */
[----:B---3--:R-:W-:Y:S01]  /*7fc0*/  MOV R11, UR5 ;  /* 0x00000005000b7c02 */ /* 0x008fe20008000f00 */
[----:B------:R-:W-:Y:S02]  /*7fd0*/  IMAD.U32 R10, RZ, RZ, UR4 ;  /* 0x00000004ff0a7e24 */ /* 0x000fe4000f8e00ff */
[----:B------:R-:W-:Y:S07]  /*7fe0*/  LEPC R20, `(.L_x_136) ;  /* 0x000000001014794e */ /* 0x000fee0000000000 */
[----:B--2-4-:R-:W-:Y:S05]  /*7ff0*/  CALL.ABS.NOINC R2 ;  /* 0x0000000002007343 */ /* 0x014fea0003c00000 */
.L_x_136:
[----:B------:R-:W-:Y:S05]  /*8000*/  WARPSYNC.ALL ;  /* 0x0000000000007948 */ /* 0x000fea0003800000 */
[----:B------:R-:W-:Y:S01]  /*8010*/  R2UR UR4, R34 ;  /* 0x00000000220472ca */ /* 0x000fe200000e0000 */
[----:B------:R-:W-:Y:S01]  /*8020*/  BSSY.RECONVERGENT B0, `(.L_x_137) ;  /* 0x0000043000007945 */ /* 0x000fe20003800200 */
[----:B------:R-:W-:Y:S02]  /*8030*/  ISETP.NE.AND P6, PT, R82, RZ, PT ;  /* 0x000000ff5200720c */ /* 0x000fe40003fc5270 */
[----:B------:R-:W-:Y:S02]  /*8040*/  ISETP.NE.AND P0, PT, R77, RZ, PT ;  /* 0x000000ff4d00720c */ /* 0x000fe40003f05270 */
[----:B------:R-:W-:Y:S07]  /*8050*/  MOV R20, UR40 ;  /* 0x0000002800147c02 */ /* 0x000fee0008000f00 */
[----:B-12---:R-:W1:Y:S02]  /*8060*/  LDTM.x16 R4, tmem[UR4+0x40] ;  /* 0x00004004000479ee */ /* 0x006e640008240000 */
        /* <DEDUP_REMOVED lines=50> */
[----:B------:R-:W-:Y:S02]  /*8390*/  UIADD3 UR10, UPT, UPT, UR48, 0x200, URZ ;  /* 0x00000200300a7890 */ /* 0x000fe4000fffe0ff */
[----:B------:R-:W-:Y:S02]  /*83a0*/  UIADD3 UR8, UP0, UPT, UR52, 0x680, URZ ;  /* 0x0000068034087890 */ /* 0x000fe4000ff1e0ff */
[----:B------:R-:W-:Y:S02]  /*83b0*/  UIADD3 UR5, UPT, UPT, UR41, 0x40, URZ ;  /* 0x0000004029057890 */ /* 0x000fe4000fffe0ff */
[----:B------:R-:W-:Y:S01]  /*83c0*/  MOV R69, UR10 ;  /* 0x0000000a00457c02 */ /* 0x000fe20008000f00 */
[----:B------:R-:W-:Y:S01]  /*83d0*/  UIADD3.X UR9, UPT, UPT, URZ, UR53, URZ, UP0, !UPT ;  /* 0x00000035ff097290 */ /* 0x000fe200087fe4ff */
[----:B------:R-:W-:Y:S02]  /*83e0*/  UMOV UR6, UR42 ;  /* 0x0000002a00067c82 */ /* 0x000fe40008000000 */
[----:B------:R-:W-:Y:S01]  /*83f0*/  R2UR UR4, R69 ;  /* 0x00000000450472ca */ /* 0x000fe200000e0000 */
[----:B------:R-:W-:Y:S11]  /*8400*/  UMOV UR7, UR36 ;  /* 0x0000002400077c82 */ /* 0x000ff60008000000 */
[----:B------:R-:W-:Y:S01]  /*8410*/  @!UPT UIADD3 URZ, UPT, UPT, URZ, URZ, URZ ;  /* 0x000000fffffff290 */ /* 0x000fe2000fffe0ff */
[----:B------:R2:W-:Y:S01]  /*8420*/  UTMASTG.3D [UR4], [UR8] ;  /* 0x00000004080073b5 */ /* 0x0005e20008010000 */
[----:B------:R0:W-:Y:S01]  /*8430*/  UTMACMDFLUSH ;  /* 0x00000000000079b7 */ /* 0x0001e20000000000 */
[----:B--2---:R-:W-:Y:S04]  /*8440*/  DEPBAR.LE SB0, 0x1 ;  /* 0x000080400000791a */ /* 0x004fe80000000000 */
.L_x_138:
[----:B------:R-:W-:Y:S05]  /*8450*/  BSYNC.RECONVERGENT B0 ;  /* 0x0000000000007941 */ /* 0x000fea0003800200 */
.L_x_137:
        /* <DEDUP_REMOVED lines=21> */
.L_x_142:
[----:B------:R-:W-:Y:S05]  /*85b0*/  BSYNC B0 ;  /* 0x0000000000007941 */ /* 0x000fea0003800000 */
.L_x_141:
        /* <DEDUP_REMOVED lines=11> */
.L_x_140:
[----:B------:R-:W-:Y:S05]  /*8670*/  BSYNC B1 ;  /* 0x0000000000017941 */ /* 0x000fea0003800000 */
.L_x_139:
        /* <DEDUP_REMOVED lines=21> */
.L_x_144:
        /* <DEDUP_REMOVED lines=66> */
.L_x_146:
[----:B------:R-:W-:Y:S05]  /*8bf0*/  BSYNC.RECONVERGENT B0 ;  /* 0x0000000000007941 */ /* 0x000fea0003800200 */
.L_x_145:
        /* <DEDUP_REMOVED lines=21> */
.L_x_150:
[----:B------:R-:W-:Y:S05]  /*8d50*/  BSYNC B0 ;  /* 0x0000000000007941 */ /* 0x000fea0003800000 */
.L_x_149:
        /* <DEDUP_REMOVED lines=11> */
.L_x_148:
[----:B------:R-:W-:Y:S05]  /*8e10*/  BSYNC B1 ;  /* 0x0000000000017941 */ /* 0x000fea0003800000 */
.L_x_147:
        /* <DEDUP_REMOVED lines=21> */
.L_x_152:
        /* <DEDUP_REMOVED lines=66> */
.L_x_154:
[----:B------:R-:W-:Y:S05]  /*9390*/  BSYNC.RECONVERGENT B0 ;  /* 0x0000000000007941 */ /* 0x000fea0003800200 */
.L_x_153:
        /* <DEDUP_REMOVED lines=21> */
.L_x_158:
[----:B------:R-:W-:Y:S05]  /*94f0*/  BSYNC B0 ;  /* 0x0000000000007941 */ /* 0x000fea0003800000 */
.L_x_157:
[----:B------:R-:W-:Y:S11]  /*9500*/  ISETP.NE.AND P0, PT, R86, RZ, PT ;  /* 0x000000ff5600720c */ /* 0x000ff60003f05270 */
[----:B------:R-:W-:Y:S02]  /*9510*/  @!UPT UIADD3 URZ, UPT, UPT, URZ, URZ, URZ ;  /* 0x000000fffffff290 */ /* 0x000fe4000fffe0ff */
[----:B------:R2:W4:Y:S04]  /*9520*/  @P0 LDS.128 R40, [R4] ;  /* 0x0000000004280984 */ /* 0x0005280000000c00 */
[----:B------:R2:W1:Y:S04]  /*9530*/  @P0 LDS.128 R44, [R3+0x10] ;  /* 0x00001000032c0984 */ /* 0x0004680000000c00 */
[----:B------:R2:W1:Y:S04]  /*9540*/  @P0 LDS.128 R48, [R2+0x20] ;  /* 0x0000200002300984 */ /* 0x0004680000000c00 */
[----:B------:R2:W1:Y:S02]  /*9550*/  @P0 LDS.128 R52, [R84+0x30] ;  /* 0x0000300054340984 */ /* 0x0004640000000c00 */
.L_x_156:
[----:B------:R-:W-:Y:S05]  /*9560*/  BSYNC B1 ;  /* 0x0000000000017941 */ /* 0x000fea0003800000 */
.L_x_155:
        /* <DEDUP_REMOVED lines=21> */
.L_x_160:
[----:B------:R-:W-:Y:S01]  /*96c0*/  ISETP.NE.AND P0, PT, R77, RZ, PT ;  /* 0x000000ff4d00720c */ /* 0x000fe20003f05270 */
[----:B------:R-:W-:Y:S05]  /*96d0*/  WARPSYNC.ALL ;  /* 0x0000000000007948 */ /* 0x000fea0003800000 */
[----:B------:R-:W-:Y:S01]  /*96e0*/  R2UR UR4, R34 ;  /* 0x00000000220472ca */ /* 0x000fe200000e0000 */
[----:B------:R-:W-:Y:S01]  /*96f0*/  BSSY.RECONVERGENT B0, `(.L_x_161) ;  /* 0x000003c000007945 */ /* 0x000fe20003800200 */
[----:B------:R-:W-:Y:S11]  /*9700*/  R2UR UR5, R83 ;  /* 0x00000000530572ca */ /* 0x000ff600000e0000 */
[----:B--2---:R-:W1:Y:S01]  /*9710*/  LDTM.x16 R4, tmem[UR4+0x70] ;  /* 0x00007004000479ee */ /* 0x004e620008240000 */
[----:B------:R-:W-:Y:S01]  /*9720*/  NOP ;  /* 0x0000000000007918 */ /* 0x000fe20000000000 */
[----:B------:R-:W-:Y:S04]  /*9730*/  UIADD3 UR5, UPT, UPT, UR5, 0xf0, URZ ;  /* 0x000000f005057890 */ /* 0x000fe8000fffe0ff */
[----:B------:R-:W-:Y:S09]  /*9740*/  UPRMT UR5, UR37, 0x654, UR5 ;  /* 0x0000065425057896 */ /* 0x000ff20008000005 */
[----:B-1----:R-:W-:Y:S01]  /*9750*/  SYNCS.ARRIVE.TRANS64.RED.A1T0 RZ, [UR5], RZ ;  /* 0x000000ffffff79a7 */ /* 0x002fe20008100405 */
[C---:B------:R-:W-:Y:S01]  /*9760*/  FMUL R0, R33.reuse, R4 ;  /* 0x0000000421007220 */ /* 0x040fe20000400000 */
        /* <DEDUP_REMOVED lines=52> */
.L_x_162:
[----:B------:R-:W-:Y:S05]  /*9ab0*/  BSYNC.RECONVERGENT B0 ;  /* 0x0000000000007941 */ /* 0x000fea0003800200 */
.L_x_161:
[----:B------:R-:W-:Y:S01]  /*9ac0*/  BAR.SYNC.DEFER_BLOCKING 0x1, 0x80 ;  /* 0x0042000000007b1d */ /* 0x000fe20000010000 */
[----:B------:R-:W-:Y:S01]  /*9ad0*/  UISETP.NE.AND UP0, UPT, UR49, -0x8, UPT ;  /* 0xfffffff83100788c */ /* 0x000fe2000bf05270 */
[----:B------:R-:W-:Y:S08]  /*9ae0*/  IADD3 R31, PT, PT, R31, 0x1, RZ ;  /* 0x000000011f1f7810 */ /* 0x000ff00007ffe0ff */
[----:B------:R-:W-:Y:S05]  /*9af0*/  BRA.U !UP0, `(.L_x_163) ;  /* 0x0000000108287547 */ /* 0x000fea000b800000 */
[----:B------:R-:W-:Y:S01]  /*9b00*/  ISETP.NE.AND P0, PT, R82, RZ, PT ;  /* 0x000000ff5200720c */ /* 0x000fe20003f05270 */
[----:B------:R-:W-:Y:S01]  /*9b10*/  IMAD.U32 R2, RZ, RZ, UR51 ;  /* 0x00000033ff027e24 */ /* 0x000fe2000f8e00ff */
[----:B------:R-:W-:Y:S01]  /*9b20*/  UIADD3 UR51, UPT, UPT, UR51, 0x1, URZ ;  /* 0x0000000133337890 */ /* 0x000fe2000fffe0ff */
[----:B------:R-:W-:Y:S03]  /*9b30*/  IMAD.U32 R0, RZ, RZ, UR37 ;  /* 0x00000025ff007e24 */ /* 0x000fe6000f8e00ff */
[----:B------:R-:W-:Y:S04]  /*9b40*/  UISETP.NE.AND UP0, UPT, UR51, 0x4, UPT ;  /* 0x000000043300788c */ /* 0x000fe8000bf05270 */
[----:B------:R-:W-:Y:S03]  /*9b50*/  USEL UR51, UR51, URZ, UP0 ;  /* 0x000000ff33337287 */ /* 0x000fe60008000000 */
[----:B------:R-:W-:Y:S05]  /*9b60*/  @P0 LEA R2, R2, UR48, 0x3 ;  /* 0x0000003002020c11 */ /* 0x000fea000f8e18ff */
[----:B------:R-:W-:Y:S05]  /*9b70*/  @P0 VIADD R2, R2, 0x80 ;  /* 0x0000008002020836 */ /* 0x000fea0000000000 */
[----:B------:R-:W-:Y:S04]  /*9b80*/  @P0 PRMT R0, R0, 0x654, R2 ;  /* 0x0000065400000816 */ /* 0x000fe80000000002 */
[----:B------:R2:W-:Y:S03]  /*9b90*/  @P0 SYNCS.ARRIVE.TRANS64.RED.A1T0 RZ, [R0+URZ], RZ ;  /* 0x000000ff00ff09a7 */ /* 0x0005e600081004ff */
.L_x_163:
[----:B------:R-:W-:Y:S01]  /*9ba0*/  ISETP.NE.AND P2, PT, R78, RZ, PT ;  /* 0x000000ff4e00720c */ /* 0x000fe20003f45270 */
[----:B------:R-:W-:Y:S01]  /*9bb0*/  UIADD3 UR49, UPT, UPT, UR49, 0x8, URZ ;  /* 0x0000000831317890 */ /* 0x000fe2000fffe0ff */
[----:B------:R-:W-:Y:S01]  /*9bc0*/  ISETP.NE.AND P0, PT, R80, 0x2, PT ;  /* 0x000000025000780c */ /* 0x000fe20003f05270 */
[----:B-1----:R-:W-:Y:S01]  /*9bd0*/  IMAD.IADD R14, R29, 0x1, R62 ;  /* 0x000000011d0e7824 */ /* 0x002fe200078e023e */
[----:B------:R-:W-:Y:S01]  /*9be0*/  ISETP.NE.AND P1, PT, R31, 0x4, PT ;  /* 0x000000041f00780c */ /* 0x000fe20003f25270 */
[----:B------:R-:W-:Y:S01]  /*9bf0*/  IMAD.IADD R15, R30, 0x1, R63 ;  /* 0x000000011e0f7824 */ /* 0x000fe200078e023f */
[----:B------:R-:W-:Y:S02]  /*9c00*/  SEL R2, RZ, 0x1, P0 ;  /* 0x00000001ff027807 */ /* 0x000fe40000000000 */
[----:B--2---:R-:W-:Y:S02]  /*9c10*/  SEL R0, RZ, 0x1, P1 ;  /* 0x00000001ff007807 */ /* 0x004fe40000800000 */
[----:B------:R-:W-:Y:S02]  /*9c20*/  LOP3.LUT R71, R71, R2, RZ, 0x3c, !PT ;  /* 0x0000000247477212 */ /* 0x000fe400078e3cff */
[----:B------:R-:W-:Y:S02]  /*9c30*/  LOP3.LUT R72, R72, R0, RZ, 0x3c, !PT ;  /* 0x0000000048487212 */ /* 0x000fe400078e3cff */
[----:B------:R-:W-:Y:S02]  /*9c40*/  @P2 R2UR UR36, R70 ;  /* 0x00000000462422ca */ /* 0x000fe400000e0000 */
[----:B------:R-:W-:Y:S02]  /*9c50*/  SEL R80, R80, RZ, P0 ;  /* 0x000000ff50507207 */ /* 0x000fe40000000000 */
[----:B------:R-:W-:Y:S01]  /*9c60*/  SEL R31, R31, RZ, P1 ;  /* 0x000000ff1f1f7207 */ /* 0x000fe20000800000 */
[----:B------:R-:W-:Y:S10]  /*9c70*/  @P2 BRA `(.L_x_164) ;  /* 0xffffffb400a82947 */ /* 0x000ff4000383ffff */
[----:B------:R-:W-:-:S09]  /*9c80*/  UISETP.NE.AND UP0, UPT, UR50, URZ, UPT ;  /* 0x000000ff3200728c */ /* 0x000fd2000bf05270 */
[----:B------:R-:W-:Y:S05]  /*9c90*/  BRA.U !UP0, `(.L_x_165) ;  /* 0x0000000108487547 */ /* 0x000fea000b800000 */
[----:B------:R-:W1:Y:S02]  /*9ca0*/  LDCU.64 UR4, c[0x0][0x890] ;  /* 0x00011200ff0477ac */ /* 0x000e640008000a00 */
[----:B-1----:R-:W-:-:S04]  /*9cb0*/  UISETP.NE.U32.AND UP0, UPT, UR4, URZ, UPT ;  /* 0x000000ff0400728c */ /* 0x002fc8000bf05070 */
[----:B------:R-:W-:-:S09]  /*9cc0*/  UISETP.NE.AND.EX UP0, UPT, UR5, URZ, UPT, UP0 ;  /* 0x000000ff0500728c */ /* 0x000fd2000bf05300 */
[----:B------:R-:W-:Y:S05]  /*9cd0*/  BRA.U UP0, `(.L_x_166) ;  /* 0x00000001000c7547 */ /* 0x000fea000b800000 */
[----:B------:R-:W-:-:S13]  /*9ce0*/  FSETP.NEU.AND P0, PT, R35, RZ, PT ;  /* 0x000000ff2300720b */ /* 0x000fda0003f0d000 */
[----:B------:R-:W-:Y:S05]  /*9cf0*/  @!P0 EXIT ;  /* 0x000000000000894d */ /* 0x000fea0003800000 */
[----:B------:R-:W-:Y:S05]  /*9d00*/  BRA `(.L_x_165) ;  /* 0x00000000002c7947 */ /* 0x000fea0003800000 */
.L_x_166:
[----:B------:R-:W-:Y:S01]  /*9d10*/  ISETP.NE.AND P0, PT, R79, RZ, PT ;  /* 0x000000ff4f00720c */ /* 0x000fe20003f05270 */
[----:B------:R-:W-:-:S12]  /*9d20*/  BSSY.RECONVERGENT B0, `(.L_x_165) ;  /* 0x0000009000007945 */ /* 0x000fd80003800200 */
[----:B------:R-:W-:Y:S05]  /*9d30*/  @P0 BRA `(.L_x_167) ;  /* 0x0000000000140947 */ /* 0x000fea0003800000 */
[----:B------:R-:W1:Y:S02]  /*9d40*/  LDCU.64 UR4, c[0x0][0x888] ;  /* 0x00011100ff0477ac */ /* 0x000e640008000a00 */
[----:B-1----:R-:W-:-:S04]  /*9d50*/  ISETP.NE.U32.AND P0, PT, RZ, UR4, PT ;  /* 0x00000004ff007c0c */ /* 0x002fc8000bf05070 */
[----:B------:R-:W-:-:S13]  /*9d60*/  ISETP.NE.AND.EX P0, PT, RZ, UR5, PT, P0 ;  /* 0x00000005ff007c0c */ /* 0x000fda000bf05300 */
[----:B------:R-:W-:Y:S05]  /*9d70*/  @!P0 EXIT ;  /* 0x000000000000894d */ /* 0x000fea0003800000 */
[----:B------:R-:W-:Y:S05]  /*9d80*/  BRA `(.L_x_168) ;  /* 0x0000000000087947 */ /* 0x000fea0003800000 */
.L_x_167:
[----:B------:R-:W-:-:S13]  /*9d90*/  FSETP.NEU.AND P0, PT, R35, RZ, PT ;  /* 0x000000ff2300720b */ /* 0x000fda0003f0d000 */
[----:B------:R-:W-:Y:S05]  /*9da0*/  @!P0 EXIT ;  /* 0x000000000000894d */ /* 0x000fea0003800000 */
.L_x_168:
[----:B------:R-:W-:Y:S05]  /*9db0*/  BSYNC.RECONVERGENT B0 ;  /* 0x0000000000007941 */ /* 0x000fea0003800200 */
.L_x_165:
[----:B------:R-:W-:Y:S01]  /*9dc0*/  ULEA UR4, UR51, UR48, 0x3 ;  /* 0x0000003033047291 */ /* 0x000fe2000f8e18ff */
[----:B------:R-:W-:-:S04]  /*9dd0*/  DEPBAR.LE SB0, 0x0 ;  /* 0x000080000000791a */ /* 0x000fc80000000000 */
[----:B------:R-:W-:-:S04]  /*9de0*/  UIADD3 UR4, UPT, UPT, UR4, 0x80, URZ ;  /* 0x0000008004047890 */ /* 0x000fc8000fffe0ff */
[----:B------:R-:W-:-:S09]  /*9df0*/  UPRMT UR4, UR37, 0x654, UR4 ;  /* 0x0000065425047896 */ /* 0x000fd20008000004 */
[----:B------:R-:W-:Y:S01]  /*9e00*/  SYNCS.ARRIVE.TRANS64.RED.A1T0 RZ, [UR4], RZ ;  /* 0x000000ffffff79a7 */ /* 0x000fe20008100404 */
[----:B------:R-:W-:Y:S05]  /*9e10*/  EXIT ;  /* 0x000000000000794d */ /* 0x000fea0003800000 */
.L_x_19:
[----:B--2---:R2:W1:Y:S02]  /*9e20*/  SYNCS.PHASECHK.TRANS64.TRYWAIT P0, [R2+URZ+0x120], R3 ;  /* 0x00012003020075a7 */ /* 0x00446400080011ff */
[----:B-1----:R-:W-:Y:S05]  /*9e30*/  @!P0 NANOSLEEP.SYNCS 0x989680 ;  /* 0x009896800000895d */ /* 0x002fea0003900000 */
[----:B------:R-:W1:Y:S02]  /*9e40*/  @!P0 SYNCS.PHASECHK.TRANS64 P0, [R2+URZ+0x120], R3 ;  /* 0x00012003020085a7 */ /* 0x000e6400080010ff */
[----:B-1----:R-:W-:Y:S05]  /*9e50*/  @!P0 BRA `(.L_x_19) ;  /* 0xfffffffc00f08947 */ /* 0x002fea000383ffff */
[----:B------:R-:W-:Y:S05]  /*9e60*/  BRA `(.L_x_169) ;  /* 0xffffff7400ec7947 */ /* 0x000fea000383ffff */
.L_x_22:
[----:B-1----:R-:W-:-:S07]  /*9e70*/  MOV R2, UR33 ;  /* 0x0000002100027c02 */ /* 0x002fce0008000f00 */
.L_x_170:
[----:B-1----:R1:W2:Y:S02]  /*9e80*/  SYNCS.PHASECHK.TRANS64.TRYWAIT P0, [R2+URZ+0x30], R4 ;  /* 0x00003004020075a7 */ /* 0x0022a400080011ff */
[----:B--2---:R-:W-:Y:S05]  /*9e90*/  @!P0 NANOSLEEP.SYNCS 0x989680 ;  /* 0x009896800000895d */ /* 0x004fea0003900000 */
[----:B------:R-:W2:Y:S02]  /*9ea0*/  @!P0 SYNCS.PHASECHK.TRANS64 P0, [R2+URZ+0x30], R4 ;  /* 0x00003004020085a7 */ /* 0x000ea400080010ff */
[----:B--2---:R-:W-:Y:S05]  /*9eb0*/  @!P0 BRA `(.L_x_170) ;  /* 0xfffffffc00f08947 */ /* 0x004fea000383ffff */
[----:B------:R-:W-:Y:S05]  /*9ec0*/  BRA `(.L_x_21) ;  /* 0xffffff78003c7947 */ /* 0x000fea000383ffff */
.L_x_28:
[----:B-1----:R-:W-:-:S07]  /*9ed0*/  MOV R2, UR17 ;  /* 0x0000001100027c02 */ /* 0x002fce0008000f00 */
.L_x_171:
[----:B-1----:R1:W2:Y:S02]  /*9ee0*/  SYNCS.PHASECHK.TRANS64.TRYWAIT P0, [R2+URZ+0x30], R4 ;  /* 0x00003004020075a7 */ /* 0x0022a400080011ff */
[----:B--2---:R-:W-:Y:S05]  /*9ef0*/  @!P0 NANOSLEEP.SYNCS 0x989680 ;  /* 0x009896800000895d */ /* 0x004fea0003900000 */
[----:B------:R-:W2:Y:S02]  /*9f00*/  @!P0 SYNCS.PHASECHK.TRANS64 P0, [R2+URZ+0x30], R4 ;  /* 0x00003004020085a7 */ /* 0x000ea400080010ff */
[----:B--2---:R-:W-:Y:S05]  /*9f10*/  @!P0 BRA `(.L_x_171) ;  /* 0xfffffffc00f08947 */ /* 0x004fea000383ffff */
[----:B------:R-:W-:Y:S05]  /*9f20*/  BRA `(.L_x_27) ;  /* 0xffffff7800e07947 */ /* 0x000fea000383ffff */
.L_x_32:
[----:B-1----:R1:W2:Y:S02]  /*9f30*/  SYNCS.PHASECHK.TRANS64.TRYWAIT P0, [R2+URZ+0xb0], R3 ;  /* 0x0000b003020075a7 */ /* 0x0022a400080011ff */
[----:B--2---:R-:W-:Y:S05]  /*9f40*/  @!P0 NANOSLEEP.SYNCS 0x989680 ;  /* 0x009896800000895d */ /* 0x004fea0003900000 */
[----:B------:R-:W2:Y:S02]  /*9f50*/  @!P0 SYNCS.PHASECHK.TRANS64 P0, [R2+URZ+0xb0], R3 ;  /* 0x0000b003020085a7 */ /* 0x000ea400080010ff */
[----:B--2---:R-:W-:Y:S05]  /*9f60*/  @!P0 BRA `(.L_x_32) ;  /* 0xfffffffc00f08947 */ /* 0x004fea000383ffff */
[----:B------:R-:W-:Y:S05]  /*9f70*/  BRA `(.L_x_172) ;  /* 0xffffff7c006c7947 */ /* 0x000fea000383ffff */
.L_x_36:
[----:B----4-:R-:W-:-:S07]  /*9f80*/  MOV R0, UR5 ;  /* 0x0000000500007c02 */ /* 0x010fce0008000f00 */
.L_x_173:
[----:B-1----:R1:W2:Y:S02]  /*9f90*/  SYNCS.PHASECHK.TRANS64.TRYWAIT P0, [R0+URZ], R2 ;  /* 0x00000002000075a7 */ /* 0x0022a400080011ff */
[----:B--2---:R-:W-:Y:S05]  /*9fa0*/  @!P0 NANOSLEEP.SYNCS 0x989680 ;  /* 0x009896800000895d */ /* 0x004fea0003900000 */
[----:B------:R-:W2:Y:S02]  /*9fb0*/  @!P0 SYNCS.PHASECHK.TRANS64 P0, [R0+URZ], R2 ;  /* 0x00000002000085a7 */ /* 0x000ea400080010ff */
[----:B--2---:R-:W-:Y:S05]  /*9fc0*/  @!P0 BRA `(.L_x_173) ;  /* 0xfffffffc00f08947 */ /* 0x004fea000383ffff */
[----:B------:R-:W-:Y:S05]  /*9fd0*/  BRA `(.L_x_174) ;  /* 0xffffff8000dc7947 */ /* 0x000fea000383ffff */
.L_x_37:
[----:B----4-:R-:W-:-:S07]  /*9fe0*/  MOV R0, UR5 ;  /* 0x0000000500007c02 */ /* 0x010fce0008000f00 */
.L_x_175:
[----:B-1----:R1:W2:Y:S02]  /*9ff0*/  SYNCS.PHASECHK.TRANS64.TRYWAIT P0, [R0+URZ], R3 ;  /* 0x00000003000075a7 */ /* 0x0022a400080011ff */
[----:B--2---:R-:W-:Y:S05]  /*a000*/  @!P0 NANOSLEEP.SYNCS 0x989680 ;  /* 0x009896800000895d */ /* 0x004fea0003900000 */
[----:B------:R-:W2:Y:S02]  /*a010*/  @!P0 SYNCS.PHASECHK.TRANS64 P0, [R0+URZ], R3 ;  /* 0x00000003000085a7 */ /* 0x000ea400080010ff */
[----:B--2---:R-:W-:Y:S05]  /*a020*/  @!P0 BRA `(.L_x_175) ;  /* 0xfffffffc00f08947 */ /* 0x004fea000383ffff */
[----:B------:R-:W-:Y:S05]  /*a030*/  BRA `(.L_x_176) ;  /* 0xffffff8000e87947 */ /* 0x000fea000383ffff */
.L_x_38:
[----:B----4-:R-:W-:-:S07]  /*a040*/  MOV R0, UR5 ;  /* 0x0000000500007c02 */ /* 0x010fce0008000f00 */
.L_x_177:
[----:B-1----:R1:W2:Y:S02]  /*a050*/  SYNCS.PHASECHK.TRANS64.TRYWAIT P0, [R0+URZ], R3 ;  /* 0x00000003000075a7 */ /* 0x0022a400080011ff */
[----:B--2---:R-:W-:Y:S05]  /*a060*/  @!P0 NANOSLEEP.SYNCS 0x989680 ;  /* 0x009896800000895d */ /* 0x004fea0003900000 */
[----:B------:R-:W2:Y:S02]  /*a070*/  @!P0 SYNCS.PHASECHK.TRANS64 P0, [R0+URZ], R3 ;  /* 0x00000003000085a7 */ /* 0x000ea400080010ff */
[----:B--2---:R-:W-:Y:S05]  /*a080*/  @!P0 BRA `(.L_x_177) ;  /* 0xfffffffc00f08947 */ /* 0x004fea000383ffff */
[----:B------:R-:W-:Y:S05]  /*a090*/  BRA `(.L_x_178) ;  /* 0xffffff8000f47947 */ /* 0x000fea000383ffff */
.L_x_39:
[----:B----4-:R-:W-:-:S07]  /*a0a0*/  MOV R0, UR5 ;  /* 0x0000000500007c02 */ /* 0x010fce0008000f00 */
.L_x_179:
[----:B-1----:R1:W2:Y:S02]  /*a0b0*/  SYNCS.PHASECHK.TRANS64.TRYWAIT P0, [R0+URZ], R3 ;  /* 0x00000003000075a7 */ /* 0x0022a400080011ff */
[----:B--2---:R-:W-:Y:S05]  /*a0c0*/  @!P0 NANOSLEEP.SYNCS 0x989680 ;  /* 0x009896800000895d */ /* 0x004fea0003900000 */
[----:B------:R-:W2:Y:S02]  /*a0d0*/  @!P0 SYNCS.PHASECHK.TRANS64 P0, [R0+URZ], R3 ;  /* 0x00000003000085a7 */ /* 0x000ea400080010ff */
[----:B--2---:R-:W-:Y:S05]  /*a0e0*/  @!P0 BRA `(.L_x_179) ;  /* 0xfffffffc00f08947 */ /* 0x004fea000383ffff */
[----:B------:R-:W-:Y:S05]  /*a0f0*/  BRA `(.L_x_180) ;  /* 0xffffff8400007947 */ /* 0x000fea000383ffff */
.L_x_40:
[----:B----4-:R-:W-:-:S07]  /*a100*/  MOV R0, UR5 ;  /* 0x0000000500007c02 */ /* 0x010fce0008000f00 */
.L_x_181:
[----:B-1----:R1:W2:Y:S02]  /*a110*/  SYNCS.PHASECHK.TRANS64.TRYWAIT P0, [R0+URZ], R3 ;  /* 0x00000003000075a7 */ /* 0x0022a400080011ff */
[----:B--2---:R-:W-:Y:S05]  /*a120*/  @!P0 NANOSLEEP.SYNCS 0x989680 ;  /* 0x009896800000895d */ /* 0x004fea0003900000 */
[----:B------:R-:W2:Y:S02]  /*a130*/  @!P0 SYNCS.PHASECHK.TRANS64 P0, [R0+URZ], R3 ;  /* 0x00000003000085a7 */ /* 0x000ea400080010ff */
[----:B--2---:R-:W-:Y:S05]  /*a140*/  @!P0 BRA `(.L_x_181) ;  /* 0xfffffffc00f08947 */ /* 0x004fea000383ffff */
[----:B------:R-:W-:Y:S05]  /*a150*/  BRA `(.L_x_182) ;  /* 0xffffff84000c7947 */ /* 0x000fea000383ffff */
.L_x_43:
[----:B-1----:R1:W2:Y:S02]  /*a160*/  SYNCS.PHASECHK.TRANS64.TRYWAIT P0, [R0+URZ+0x110], R4 ;  /* 0x00011004000075a7 */ /* 0x0022a400080011ff */
[----:B--2---:R-:W-:Y:S05]  /*a170*/  @!P0 NANOSLEEP.SYNCS 0x989680 ;  /* 0x009896800000895d */ /* 0x004fea0003900000 */
[----:B------:R-:W2:Y:S02]  /*a180*/  @!P0 SYNCS.PHASECHK.TRANS64 P0, [R0+URZ+0x110], R4 ;  /* 0x00011004000085a7 */ /* 0x000ea400080010ff */
[----:B--2---:R-:W-:Y:S05]  /*a190*/  @!P0 BRA `(.L_x_43) ;  /* 0xfffffffc00f08947 */ /* 0x004fea000383ffff */
[----:B------:R-:W-:Y:S05]  /*a1a0*/  BRA `(.L_x_183) ;  /* 0xffffff8400687947 */ /* 0x000fea000383ffff */
.L_x_44:
[----:B------:R-:W-:-:S07]  /*a1b0*/  MOV R0, UR5 ;  /* 0x0000000500007c02 */ /* 0x000fce0008000f00 */
.L_x_184:
[----:B-1----:R1:W2:Y:S02]  /*a1c0*/  SYNCS.PHASECHK.TRANS64.TRYWAIT P0, [R0+URZ+0xc0], R5 ;  /* 0x0000c005000075a7 */ /* 0x0022a400080011ff */
[----:B--2---:R-:W-:Y:S05]  /*a1d0*/  @!P0 NANOSLEEP.SYNCS 0x989680 ;  /* 0x009896800000895d */ /* 0x004fea0003900000 */
[----:B------:R-:W2:Y:S02]  /*a1e0*/  @!P0 SYNCS.PHASECHK.TRANS64 P0, [R0+URZ+0xc0], R5 ;  /* 0x0000c005000085a7 */ /* 0x000ea400080010ff */
[----:B--2---:R-:W-:Y:S05]  /*a1f0*/  @!P0 BRA `(.L_x_184) ;  /* 0xfffffffc00f08947 */ /* 0x004fea000383ffff */
[----:B------:R-:W-:Y:S05]  /*a200*/  BRA `(.L_x_185) ;  /* 0xffffff8400787947 */ /* 0x000fea000383ffff */
.L_x_45:
[----:B-1----:R1:W2:Y:S02]  /*a210*/  SYNCS.PHASECHK.TRANS64.TRYWAIT P1, [R0+URZ+0xb0], R4 ;  /* 0x0000b004000075a7 */ /* 0x0022a400080211ff */
[----:B--2---:R-:W-:Y:S05]  /*a220*/  @!P1 NANOSLEEP.SYNCS 0x989680 ;  /* 0x009896800000995d */ /* 0x004fea0003900000 */
[----:B------:R-:W2:Y:S02]  /*a230*/  @!P1 SYNCS.PHASECHK.TRANS64 P1, [R0+URZ+0xb0], R4 ;  /* 0x0000b004000095a7 */ /* 0x000ea400080210ff */
[----:B--2---:R-:W-:Y:S05]  /*a240*/  @!P1 BRA `(.L_x_45) ;  /* 0xfffffffc00f09947 */ /* 0x004fea000383ffff */
[----:B------:R-:W-:Y:S05]  /*a250*/  BRA `(.L_x_186) ;  /* 0xffffff8400a87947 */ /* 0x000fea000383ffff */
.L_x_48:
[----:B------:R-:W-:-:S07]  /*a260*/  MOV R0, UR5 ;  /* 0x0000000500007c02 */ /* 0x000fce0008000f00 */
.L_x_187:
[----:B-1----:R1:W2:Y:S02]  /*a270*/  SYNCS.PHASECHK.TRANS64.TRYWAIT P0, [R0+URZ+0xc0], R2 ;  /* 0x0000c002000075a7 */ /* 0x0022a400080011ff */
[----:B--2---:R-:W-:Y:S05]  /*a280*/  @!P0 NANOSLEEP.SYNCS 0x989680 ;  /* 0x009896800000895d */ /* 0x004fea0003900000 */
[----:B------:R-:W2:Y:S02]  /*a290*/  @!P0 SYNCS.PHASECHK.TRANS64 P0, [R0+URZ+0xc0], R2 ;  /* 0x0000c002000085a7 */ /* 0x000ea400080010ff */
[----:B--2---:R-:W-:Y:S05]  /*a2a0*/  @!P0 BRA `(.L_x_187) ;  /* 0xfffffffc00f08947 */ /* 0x004fea000383ffff */
[----:B------:R-:W-:Y:S05]  /*a2b0*/  BRA `(.L_x_47) ;  /* 0xffffff8400fc7947 */ /* 0x000fea000383ffff */
.L_x_55:
[----:B-1----:R1:W2:Y:S02]  /*a2c0*/  SYNCS.PHASECHK.TRANS64.TRYWAIT P1, [R0+URZ+0xb0], R2 ;  /* 0x0000b002000075a7 */ /* 0x0022a400080211ff */
[----:B--2---:R-:W-:Y:S05]  /*a2d0*/  @!P1 NANOSLEEP.SYNCS 0x989680 ;  /* 0x009896800000995d */ /* 0x004fea0003900000 */
[----:B------:R-:W2:Y:S02]  /*a2e0*/  @!P1 SYNCS.PHASECHK.TRANS64 P1, [R0+URZ+0xb0], R2 ;  /* 0x0000b002000095a7 */ /* 0x000ea400080210ff */
[----:B--2---:R-:W-:Y:S05]  /*a2f0*/  @!P1 BRA `(.L_x_55) ;  /* 0xfffffffc00f09947 */ /* 0x004fea000383ffff */
[----:B------:R-:W-:Y:S05]  /*a300*/  BRA `(.L_x_188) ;  /* 0xffffff8c006c7947 */ /* 0x000fea000383ffff */
.L_x_56:
[----:B------:R-:W-:-:S07]  /*a310*/  MOV R2, UR7 ;  /* 0x0000000700027c02 */ /* 0x000fce0008000f00 */
.L_x_189:
[----:B-1----:R1:W2:Y:S02]  /*a320*/  SYNCS.PHASECHK.TRANS64.TRYWAIT P0, [R2+URZ+0xf0], R0 ;  /* 0x0000f000020075a7 */ /* 0x0022a400080011ff */
[----:B--2---:R-:W-:Y:S05]  /*a330*/  @!P0 NANOSLEEP.SYNCS 0x989680 ;  /* 0x009896800000895d */ /* 0x004fea0003900000 */
[----:B------:R-:W2:Y:S02]  /*a340*/  @!P0 SYNCS.PHASECHK.TRANS64 P0, [R2+URZ+0xf0], R0 ;  /* 0x0000f000020085a7 */ /* 0x000ea400080010ff */
[----:B--2---:R-:W-:Y:S05]  /*a350*/  @!P0 BRA `(.L_x_189) ;  /* 0xfffffffc00f08947 */ /* 0x004fea000383ffff */
[----:B------:R-:W-:Y:S05]  /*a360*/  BRA `(.L_x_190) ;  /* 0xffffff8c00a47947 */ /* 0x000fea000383ffff */
.L_x_59:
[----:B------:R-:W-:Y:S07]  /*a370*/  MOV R0, UR6 ;  /* 0x0000000600007c02 */ /* 0x000fee0008000f00 */
.L_x_191:
[----:B-1----:R1:W2:Y:S02]  /*a380*/  SYNCS.PHASECHK.TRANS64.TRYWAIT P0, [R0+URZ], R2 ;  /* 0x00000002000075a7 */ /* 0x0022a400080011ff */
[----:B--2---:R-:W-:Y:S05]  /*a390*/  @!P0 NANOSLEEP.SYNCS 0x989680 ;  /* 0x009896800000895d */ /* 0x004fea0003900000 */
[----:B------:R-:W2:Y:S02]  /*a3a0*/  @!P0 SYNCS.PHASECHK.TRANS64 P0, [R0+URZ], R2 ;  /* 0x00000002000085a7 */ /* 0x000ea400080010ff */
[----:B--2---:R-:W-:Y:S05]  /*a3b0*/  @!P0 BRA `(.L_x_191) ;  /* 0xfffffffc00f08947 */ /* 0x004fea000383ffff */
[----:B------:R-:W-:Y:S05]  /*a3c0*/  BRA `(.L_x_58) ;  /* 0xffffff8c00c07947 */ /* 0x000fea000383ffff */
.L_x_62:
[----:B------:R-:W-:-:S07]  /*a3d0*/  MOV R0, UR6 ;  /* 0x0000000600007c02 */ /* 0x000fce0008000f00 */
.L_x_192:
[----:B--2---:R2:W4:Y:S02]  /*a3e0*/  SYNCS.PHASECHK.TRANS64.TRYWAIT P0, [R0+URZ], R2 ;  /* 0x00000002000075a7 */ /* 0x00452400080011ff */
[----:B----4-:R-:W-:Y:S05]  /*a3f0*/  @!P0 NANOSLEEP.SYNCS 0x989680 ;  /* 0x009896800000895d */ /* 0x010fea0003900000 */
[----:B------:R-:W4:Y:S02]  /*a400*/  @!P0 SYNCS.PHASECHK.TRANS64 P0, [R0+URZ], R2 ;  /* 0x00000002000085a7 */ /* 0x000f2400080010ff */
[----:B----4-:R-:W-:Y:S05]  /*a410*/  @!P0 BRA `(.L_x_192) ;  /* 0xfffffffc00f08947 */ /* 0x010fea000383ffff */
[----:B------:R-:W-:Y:S05]  /*a420*/  BRA `(.L_x_193) ;  /* 0xffffff90009c7947 */ /* 0x000fea000383ffff */
.L_x_63:
[----:B------:R-:W-:-:S07]  /*a430*/  MOV R0, UR6 ;  /* 0x0000000600007c02 */ /* 0x000fce0008000f00 */
.L_x_194:
[----:B-1----:R1:W2:Y:S02]  /*a440*/  SYNCS.PHASECHK.TRANS64.TRYWAIT P0, [R0+URZ], R3 ;  /* 0x00000003000075a7 */ /* 0x0022a400080011ff */
[----:B--2---:R-:W-:Y:S05]  /*a450*/  @!P0 NANOSLEEP.SYNCS 0x989680 ;  /* 0x009896800000895d */ /* 0x004fea0003900000 */
[----:B------:R-:W2:Y:S02]  /*a460*/  @!P0 SYNCS.PHASECHK.TRANS64 P0, [R0+URZ], R3 ;  /* 0x00000003000085a7 */ /* 0x000ea400080010ff */
[----:B--2---:R-:W-:Y:S05]  /*a470*/  @!P0 BRA `(.L_x_194) ;  /* 0xfffffffc00f08947 */ /* 0x004fea000383ffff */
[----:B------:R-:W-:Y:S05]  /*a480*/  BRA `(.L_x_195) ;  /* 0xffffff9000a87947 */ /* 0x000fea000383ffff */
.L_x_64:
[----:B------:R-:W-:-:S07]  /*a490*/  MOV R0, UR6 ;  /* 0x0000000600007c02 */ /* 0x000fce0008000f00 */
.L_x_196:
[----:B-1----:R1:W2:Y:S02]  /*a4a0*/  SYNCS.PHASECHK.TRANS64.TRYWAIT P0, [R0+URZ], R3 ;  /* 0x00000003000075a7 */ /* 0x0022a400080011ff */
[----:B--2---:R-:W-:Y:S05]  /*a4b0*/  @!P0 NANOSLEEP.SYNCS 0x989680 ;  /* 0x009896800000895d */ /* 0x004fea0003900000 */
[----:B------:R-:W2:Y:S02]  /*a4c0*/  @!P0 SYNCS.PHASECHK.TRANS64 P0, [R0+URZ], R3 ;  /* 0x00000003000085a7 */ /* 0x000ea400080010ff */
[----:B--2---:R-:W-:Y:S05]  /*a4d0*/  @!P0 BRA `(.L_x_196) ;  /* 0xfffffffc00f08947 */ /* 0x004fea000383ffff */
[----:B------:R-:W-:Y:S05]  /*a4e0*/  BRA `(.L_x_197) ;  /* 0xffffff9000b47947 */ /* 0x000fea000383ffff */
.L_x_65:
[----:B-1----:R-:W-:-:S07]  /*a4f0*/  MOV R0, UR7 ;  /* 0x0000000700007c02 */ /* 0x002fce0008000f00 */
.L_x_198:
[----:B-1----:R1:W2:Y:S02]  /*a500*/  SYNCS.PHASECHK.TRANS64.TRYWAIT P0, [R0+URZ], R2 ;  /* 0x00000002000075a7 */ /* 0x0022a400080011ff */
[----:B--2---:R-:W-:Y:S05]  /*a510*/  @!P0 NANOSLEEP.SYNCS 0x989680 ;  /* 0x009896800000895d */ /* 0x004fea0003900000 */
[----:B------:R-:W2:Y:S02]  /*a520*/  @!P0 SYNCS.PHASECHK.TRANS64 P0, [R0+URZ], R2 ;  /* 0x00000002000085a7 */ /* 0x000ea400080010ff */
[----:B--2---:R-:W-:Y:S05]  /*a530*/  @!P0 BRA `(.L_x_198) ;  /* 0xfffffffc00f08947 */ /* 0x004fea000383ffff */
[----:B------:R-:W-:Y:S05]  /*a540*/  BRA `(.L_x_199) ;  /* 0xffffff9000c07947 */ /* 0x000fea000383ffff */
.L_x_70:
[----:B--2---:R2:W3:Y:S02]  /*a550*/  SYNCS.PHASECHK.TRANS64.TRYWAIT P0, [R0+URZ+0xb0], R2 ;  /* 0x0000b002000075a7 */ /* 0x0044e400080011ff */
[----:B---3--:R-:W-:Y:S05]  /*a560*/  @!P0 NANOSLEEP.SYNCS 0x989680 ;  /* 0x009896800000895d */ /* 0x008fea0003900000 */
[----:B------:R-:W3:Y:S02]  /*a570*/  @!P0 SYNCS.PHASECHK.TRANS64 P0, [R0+URZ+0xb0], R2 ;  /* 0x0000b002000085a7 */ /* 0x000ee400080010ff */
[----:B---3--:R-:W-:Y:S05]  /*a580*/  @!P0 BRA `(.L_x_70) ;  /* 0xfffffffc00f08947 */ /* 0x008fea000383ffff */
[----:B------:R-:W-:Y:S05]  /*a590*/  BRA `(.L_x_200) ;  /* 0xffffff9400c07947 */ /* 0x000fea000383ffff */
.L_x_73:
[----:B------:R-:W-:Y:S07]  /*a5a0*/  MOV R0, UR7 ;  /* 0x0000000700007c02 */ /* 0x000fee0008000f00 */
.L_x_201:
[----:B--2---:R2:W3:Y:S02]  /*a5b0*/  SYNCS.PHASECHK.TRANS64.TRYWAIT P0, [R0+URZ+0xa8], R2 ;  /* 0x0000a802000075a7 */ /* 0x0044e400080011ff */
[----:B---3--:R-:W-:Y:S05]  /*a5c0*/  @!P0 NANOSLEEP.SYNCS 0x989680 ;  /* 0x009896800000895d */ /* 0x008fea0003900000 */
[----:B------:R-:W3:Y:S02]  /*a5d0*/  @!P0 SYNCS.PHASECHK.TRANS64 P0, [R0+URZ+0xa8], R2 ;  /* 0x0000a802000085a7 */ /* 0x000ee400080010ff */
[----:B---3--:R-:W-:Y:S05]  /*a5e0*/  @!P0 BRA `(.L_x_201) ;  /* 0xfffffffc00f08947 */ /* 0x008fea000383ffff */
[----:B------:R-:W-:Y:S05]  /*a5f0*/  BRA `(.L_x_72) ;  /* 0xffffff9800a07947 */ /* 0x000fea000383ffff */
.L_x_76:
[----:B------:R-:W-:Y:S07]  /*a600*/  MOV R0, UR7 ;  /* 0x0000000700007c02 */ /* 0x000fee0008000f00 */
.L_x_202:
[----:B-1----:R1:W2:Y:S02]  /*a610*/  SYNCS.PHASECHK.TRANS64.TRYWAIT P0, [R0+URZ+0x80], R32 ;  /* 0x00008020000075a7 */ /* 0x0022a400080011ff */
[----:B--2---:R-:W-:Y:S05]  /*a620*/  @!P0 NANOSLEEP.SYNCS 0x989680 ;  /* 0x009896800000895d */ /* 0x004fea0003900000 */
[----:B------:R-:W2:Y:S02]  /*a630*/  @!P0 SYNCS.PHASECHK.TRANS64 P0, [R0+URZ+0x80], R32 ;  /* 0x00008020000085a7 */ /* 0x000ea400080010ff */
[----:B--2---:R-:W-:Y:S05]  /*a640*/  @!P0 BRA `(.L_x_202) ;  /* 0xfffffffc00f08947 */ /* 0x004fea000383ffff */
[----:B------:R-:W-:Y:S05]  /*a650*/  BRA `(.L_x_203) ;  /* 0xffffff9c001c7947 */ /* 0x000fea000383ffff */
.L_x_77:
[----:B------:R-:W-:Y:S07]  /*a660*/  MOV R0, UR7 ;  /* 0x0000000700007c02 */ /* 0x000fee0008000f00 */
.L_x_204:
[----:B-1----:R1:W2:Y:S02]  /*a670*/  SYNCS.PHASECHK.TRANS64.TRYWAIT P0, [R0+URZ+0x88], R32 ;  /* 0x00008820000075a7 */ /* 0x0022a400080011ff */
[----:B--2---:R-:W-:Y:S05]  /*a680*/  @!P0 NANOSLEEP.SYNCS 0x989680 ;  /* 0x009896800000895d */ /* 0x004fea0003900000 */
[----:B------:R-:W2:Y:S02]  /*a690*/  @!P0 SYNCS.PHASECHK.TRANS64 P0, [R0+URZ+0x88], R32 ;  /* 0x00008820000085a7 */ /* 0x000ea400080010ff */
[----:B--2---:R-:W-:Y:S05]  /*a6a0*/  @!P0 BRA `(.L_x_204) ;  /* 0xfffffffc00f08947 */ /* 0x004fea000383ffff */
[----:B------:R-:W-:Y:S05]  /*a6b0*/  BRA `(.L_x_205) ;  /* 0xffffff9c00587947 */ /* 0x000fea000383ffff */
.L_x_78:
[----:B------:R-:W-:Y:S07]  /*a6c0*/  MOV R0, UR7 ;  /* 0x0000000700007c02 */ /* 0x000fee0008000f00 */
.L_x_206:
[----:B-1----:R1:W2:Y:S02]  /*a6d0*/  SYNCS.PHASECHK.TRANS64.TRYWAIT P0, [R0+URZ+0x90], R32 ;  /* 0x00009020000075a7 */ /* 0x0022a400080011ff */
[----:B--2---:R-:W-:Y:S05]  /*a6e0*/  @!P0 NANOSLEEP.SYNCS 0x989680 ;  /* 0x009896800000895d */ /* 0x004fea0003900000 */
[----:B------:R-:W2:Y:S02]  /*a6f0*/  @!P0 SYNCS.PHASECHK.TRANS64 P0, [R0+URZ+0x90], R32 ;  /* 0x00009020000085a7 */ /* 0x000ea400080010ff */
[----:B--2---:R-:W-:Y:S05]  /*a700*/  @!P0 BRA `(.L_x_206) ;  /* 0xfffffffc00f08947 */ /* 0x004fea000383ffff */
[----:B------:R-:W-:Y:S05]  /*a710*/  BRA `(.L_x_207) ;  /* 0xffffff9c00987947 */ /* 0x000fea000383ffff */
.L_x_79:
[----:B------:R-:W-:Y:S07]  /*a720*/  MOV R0, UR7 ;  /* 0x0000000700007c02 */ /* 0x000fee0008000f00 */
.L_x_208:
[----:B-1----:R1:W2:Y:S02]  /*a730*/  SYNCS.PHASECHK.TRANS64.TRYWAIT P0, [R0+URZ+0x98], R32 ;  /* 0x00009820000075a7 */ /* 0x0022a400080011ff */
[----:B--2---:R-:W-:Y:S05]  /*a740*/  @!P0 NANOSLEEP.SYNCS 0x989680 ;  /* 0x009896800000895d */ /* 0x004fea0003900000 */
[----:B------:R-:W2:Y:S02]  /*a750*/  @!P0 SYNCS.PHASECHK.TRANS64 P0, [R0+URZ+0x98], R32 ;  /* 0x00009820000085a7 */ /* 0x000ea400080010ff */
[----:B--2---:R-:W-:Y:S05]  /*a760*/  @!P0 BRA `(.L_x_208) ;  /* 0xfffffffc00f08947 */ /* 0x004fea000383ffff */
[----:B------:R-:W-:Y:S05]  /*a770*/  BRA `(.L_x_209) ;  /* 0xffffff9c00dc7947 */ /* 0x000fea000383ffff */
.L_x_80:
[----:B------:R-:W-:Y:S07]  /*a780*/  MOV R0, UR7 ;  /* 0x0000000700007c02 */ /* 0x000fee0008000f00 */
.L_x_210:
[----:B-1----:R1:W2:Y:S02]  /*a790*/  SYNCS.PHASECHK.TRANS64.TRYWAIT P0, [R0+URZ+0x80], R14 ;  /* 0x0000800e000075a7 */ /* 0x0022a400080011ff */
[----:B--2---:R-:W-:Y:S05]  /*a7a0*/  @!P0 NANOSLEEP.SYNCS 0x989680 ;  /* 0x009896800000895d */ /* 0x004fea0003900000 */
[----:B------:R-:W2:Y:S02]  /*a7b0*/  @!P0 SYNCS.PHASECHK.TRANS64 P0, [R0+URZ+0x80], R14 ;  /* 0x0000800e000085a7 */ /* 0x000ea400080010ff */
[----:B--2---:R-:W-:Y:S05]  /*a7c0*/  @!P0 BRA `(.L_x_210) ;  /* 0xfffffffc00f08947 */ /* 0x004fea000383ffff */
[----:B------:R-:W-:Y:S05]  /*a7d0*/  BRA `(.L_x_211) ;  /* 0xffffffa000247947 */ /* 0x000fea000383ffff */
.L_x_81:
[----:B------:R-:W-:Y:S07]  /*a7e0*/  MOV R0, UR7 ;  /* 0x0000000700007c02 */ /* 0x000fee0008000f00 */
.L_x_212:
[----:B-1----:R1:W2:Y:S02]  /*a7f0*/  SYNCS.PHASECHK.TRANS64.TRYWAIT P0, [R0+URZ+0x88], R14 ;  /* 0x0000880e000075a7 */ /* 0x0022a400080011ff */
[----:B--2---:R-:W-:Y:S05]  /*a800*/  @!P0 NANOSLEEP.SYNCS 0x989680 ;  /* 0x009896800000895d */ /* 0x004fea0003900000 */
[----:B------:R-:W2:Y:S02]  /*a810*/  @!P0 SYNCS.PHASECHK.TRANS64 P0, [R0+URZ+0x88], R14 ;  /* 0x0000880e000085a7 */ /* 0x000ea400080010ff */
[----:B--2---:R-:W-:Y:S05]  /*a820*/  @!P0 BRA `(.L_x_212) ;  /* 0xfffffffc00f08947 */ /* 0x004fea000383ffff */
[----:B------:R-:W-:Y:S05]  /*a830*/  BRA `(.L_x_213) ;  /* 0xffffffa000687947 */ /* 0x000fea000383ffff */
.L_x_82:
[----:B------:R-:W-:Y:S07]  /*a840*/  MOV R0, UR7 ;  /* 0x0000000700007c02 */ /* 0x000fee0008000f00 */
.L_x_214:
[----:B-1----:R1:W2:Y:S02]  /*a850*/  SYNCS.PHASECHK.TRANS64.TRYWAIT P0, [R0+URZ+0x90], R14 ;  /* 0x0000900e000075a7 */ /* 0x0022a400080011ff */
[----:B--2---:R-:W-:Y:S05]  /*a860*/  @!P0 NANOSLEEP.SYNCS 0x989680 ;  /* 0x009896800000895d */ /* 0x004fea0003900000 */
[----:B------:R-:W2:Y:S02]  /*a870*/  @!P0 SYNCS.PHASECHK.TRANS64 P0, [R0+URZ+0x90], R14 ;  /* 0x0000900e000085a7 */ /* 0x000ea400080010ff */
[----:B--2---:R-:W-:Y:S05]  /*a880*/  @!P0 BRA `(.L_x_214) ;  /* 0xfffffffc00f08947 */ /* 0x004fea000383ffff */
[----:B------:R-:W-:Y:S05]  /*a890*/  BRA `(.L_x_215) ;  /* 0xffffffa000ac7947 */ /* 0x000fea000383ffff */
.L_x_83:
[----:B------:R-:W-:Y:S07]  /*a8a0*/  MOV R0, UR7 ;  /* 0x0000000700007c02 */ /* 0x000fee0008000f00 */
.L_x_216:
[----:B-1----:R1:W2:Y:S02]  /*a8b0*/  SYNCS.PHASECHK.TRANS64.TRYWAIT P0, [R0+URZ+0x98], R14 ;  /* 0x0000980e000075a7 */ /* 0x0022a400080011ff */
[----:B--2---:R-:W-:Y:S05]  /*a8c0*/  @!P0 NANOSLEEP.SYNCS 0x989680 ;  /* 0x009896800000895d */ /* 0x004fea0003900000 */
[----:B------:R-:W2:Y:S02]  /*a8d0*/  @!P0 SYNCS.PHASECHK.TRANS64 P0, [R0+URZ+0x98], R14 ;  /* 0x0000980e000085a7 */ /* 0x000ea400080010ff */
[----:B--2---:R-:W-:Y:S05]  /*a8e0*/  @!P0 BRA `(.L_x_216) ;  /* 0xfffffffc00f08947 */ /* 0x004fea000383ffff */
[----:B------:R-:W-:Y:S05]  /*a8f0*/  BRA `(.L_x_217) ;  /* 0xffffffa400307947 */ /* 0x000fea000383ffff */
.L_x_85:
[----:B------:R-:W-:-:S07]  /*a900*/  MOV R0, UR7 ;  /* 0x0000000700007c02 */ /* 0x000fce0008000f00 */
.L_x_218:
[----:B-1----:R1:W3:Y:S02]  /*a910*/  SYNCS.PHASECHK.TRANS64.TRYWAIT P0, [R0+URZ+0x80], R32 ;  /* 0x00008020000075a7 */ /* 0x0022e400080011ff */
[----:B---3--:R-:W-:Y:S05]  /*a920*/  @!P0 NANOSLEEP.SYNCS 0x989680 ;  /* 0x009896800000895d */ /* 0x008fea0003900000 */
[----:B------:R-:W3:Y:S02]  /*a930*/  @!P0 SYNCS.PHASECHK.TRANS64 P0, [R0+URZ+0x80], R32 ;  /* 0x00008020000085a7 */ /* 0x000ee400080010ff */
[----:B---3--:R-:W-:Y:S05]  /*a940*/  @!P0 BRA `(.L_x_218) ;  /* 0xfffffffc00f08947 */ /* 0x008fea000383ffff */
[----:B------:R-:W-:Y:S05]  /*a950*/  BRA `(.L_x_219) ;  /* 0xffffffa400987947 */ /* 0x000fea000383ffff */
.L_x_86:
[----:B-1----:R-:W-:-:S07]  /*a960*/  MOV R0, UR7 ;  /* 0x0000000700007c02 */ /* 0x002fce0008000f00 */
.L_x_220:
[----:B-1----:R1:W3:Y:S02]  /*a970*/  SYNCS.PHASECHK.TRANS64.TRYWAIT P0, [R0+URZ+0x88], R32 ;  /* 0x00008820000075a7 */ /* 0x0022e400080011ff */
[----:B---3--:R-:W-:Y:S05]  /*a980*/  @!P0 NANOSLEEP.SYNCS 0x989680 ;  /* 0x009896800000895d */ /* 0x008fea0003900000 */
[----:B------:R-:W3:Y:S02]  /*a990*/  @!P0 SYNCS.PHASECHK.TRANS64 P0, [R0+URZ+0x88], R32 ;  /* 0x00008820000085a7 */ /* 0x000ee400080010ff */
[----:B---3--:R-:W-:Y:S05]  /*a9a0*/  @!P0 BRA `(.L_x_220) ;  /* 0xfffffffc00f08947 */ /* 0x008fea000383ffff */
[----:B------:R-:W-:Y:S05]  /*a9b0*/  BRA `(.L_x_221) ;  /* 0xffffffa400887947 */ /* 0x000fea000383ffff */
.L_x_87:
[----:B------:R-:W-:-:S07]  /*a9c0*/  MOV R2, UR7 ;  /* 0x0000000700027c02 */ /* 0x000fce0008000f00 */
.L_x_222:
[----:B-1----:R1:W3:Y:S02]  /*a9d0*/  SYNCS.PHASECHK.TRANS64.TRYWAIT P0, [R2+URZ+0x90], R32 ;  /* 0x00009020020075a7 */ /* 0x0022e400080011ff */
[----:B---3--:R-:W-:Y:S05]  /*a9e0*/  @!P0 NANOSLEEP.SYNCS 0x989680 ;  /* 0x009896800000895d */ /* 0x008fea0003900000 */
[----:B------:R-:W3:Y:S02]  /*a9f0*/  @!P0 SYNCS.PHASECHK.TRANS64 P0, [R2+URZ+0x90], R32 ;  /* 0x00009020020085a7 */ /* 0x000ee400080010ff */
[----:B---3--:R-:W-:Y:S05]  /*aa00*/  @!P0 BRA `(.L_x_222) ;  /* 0xfffffffc00f08947 */ /* 0x008fea000383ffff */
[----:B------:R-:W-:Y:S05]  /*aa10*/  BRA `(.L_x_223) ;  /* 0xffffffa4007c7947 */ /* 0x000fea000383ffff */
.L_x_89:
[----:B--2---:R2:W4:Y:S02]  /*aa20*/  SYNCS.PHASECHK.TRANS64.TRYWAIT P0, [R0+URZ+0xb0], R2 ;  /* 0x0000b002000075a7 */ /* 0x00452400080011ff */
[----:B----4-:R-:W-:Y:S05]  /*aa30*/  @!P0 NANOSLEEP.SYNCS 0x989680 ;  /* 0x009896800000895d */ /* 0x010fea0003900000 */
[----:B------:R-:W4:Y:S02]  /*aa40*/  @!P0 SYNCS.PHASECHK.TRANS64 P0, [R0+URZ+0xb0], R2 ;  /* 0x0000b002000085a7 */ /* 0x000f2400080010ff */
[----:B----4-:R-:W-:Y:S05]  /*aa50*/  @!P0 BRA `(.L_x_89) ;  /* 0xfffffffc00f08947 */ /* 0x010fea000383ffff */
[----:B------:R-:W-:Y:S05]  /*aa60*/  BRA `(.L_x_224) ;  /* 0xffffffa800407947 */ /* 0x000fea000383ffff */
.L_x_100:
[----:B-1----:R-:W-:Y:S04]  /*aa70*/  MOV R2, UR48 ;  /* 0x0000003000027c02 */ /* 0x002fe80008000f00 */
[----:B------:R1:W3:Y:S03]  /*aa80*/  SYNCS.PHASECHK.TRANS64.TRYWAIT P1, [R2+URZ+0x60], R3 ;  /* 0x00006003020075a7 */ /* 0x0002e600080211ff */
[----:B---3--:R-:W-:Y:S05]  /*aa90*/  @!P1 NANOSLEEP.SYNCS 0x989680 ;  /* 0x009896800000995d */ /* 0x008fea0003900000 */
[----:B------:R-:W3:Y:S02]  /*aaa0*/  @!P1 SYNCS.PHASECHK.TRANS64 P1, [R2+URZ+0x60], R3 ;  /* 0x00006003020095a7 */ /* 0x000ee400080210ff */
[----:B---3--:R-:W-:Y:S05]  /*aab0*/  @!P1 BRA `(.L_x_100) ;  /* 0xfffffffc00ec9947 */ /* 0x008fea000383ffff */
[----:B------:R-:W-:Y:S05]  /*aac0*/  BRA `(.L_x_99) ;  /* 0xffffffb400487947 */ /* 0x000fea000383ffff */
.L_x_102:
[----:B-1----:R1:W4:Y:S02]  /*aad0*/  SYNCS.PHASECHK.TRANS64.TRYWAIT P0, [R83+URZ+0xd0], R0 ;  /* 0x0000d000530075a7 */ /* 0x00232400080011ff */
[----:B----4-:R-:W-:Y:S05]  /*aae0*/  @!P0 NANOSLEEP.SYNCS 0x989680 ;  /* 0x009896800000895d */ /* 0x010fea0003900000 */
[----:B------:R-:W4:Y:S02]  /*aaf0*/  @!P0 SYNCS.PHASECHK.TRANS64 P0, [R83+URZ+0xd0], R0 ;  /* 0x0000d000530085a7 */ /* 0x000f2400080010ff */
[----:B----4-:R-:W-:Y:S05]  /*ab00*/  @!P0 BRA `(.L_x_102) ;  /* 0xfffffffc00f08947 */ /* 0x010fea000383ffff */
[----:B------:R-:W-:Y:S05]  /*ab10*/  BRA `(.L_x_101) ;  /* 0xffffffb400707947 */ /* 0x000fea000383ffff */
.L_x_111:
[----:B-1----:R1:W2:Y:S02]  /*ab20*/  SYNCS.PHASECHK.TRANS64.TRYWAIT P0, [R2+URZ+0x60], R0 ;  /* 0x00006000020075a7 */ /* 0x0022a400080011ff */
[----:B--2---:R-:W-:Y:S05]  /*ab30*/  @!P0 NANOSLEEP.SYNCS 0x989680 ;  /* 0x009896800000895d */ /* 0x004fea0003900000 */
[----:B------:R-:W2:Y:S02]  /*ab40*/  @!P0 SYNCS.PHASECHK.TRANS64 P0, [R2+URZ+0x60], R0 ;  /* 0x00006000020085a7 */ /* 0x000ea400080010ff */
[----:B--2---:R-:W-:Y:S05]  /*ab50*/  @!P0 BRA `(.L_x_111) ;  /* 0xfffffffc00f08947 */ /* 0x004fea000383ffff */
[----:B------:R-:W-:Y:S05]  /*ab60*/  BRA `(.L_x_110) ;  /* 0xffffffbc000c7947 */ /* 0x000fea000383ffff */
.L_x_119:
[----:B-1----:R1:W2:Y:S02]  /*ab70*/  SYNCS.PHASECHK.TRANS64.TRYWAIT P0, [R0+URZ+0x60], R6 ;  /* 0x00006006000075a7 */ /* 0x0022a400080011ff */
[----:B--2---:R-:W-:Y:S05]  /*ab80*/  @!P0 NANOSLEEP.SYNCS 0x989680 ;  /* 0x009896800000895d */ /* 0x004fea0003900000 */
[----:B------:R-:W2:Y:S02]  /*ab90*/  @!P0 SYNCS.PHASECHK.TRANS64 P0, [R0+URZ+0x60], R6 ;  /* 0x00006006000085a7 */ /* 0x000ea400080010ff */
[----:B--2---:R-:W-:Y:S05]  /*aba0*/  @!P0 BRA `(.L_x_119) ;  /* 0xfffffffc00f08947 */ /* 0x004fea000383ffff */
[----:B------:R-:W-:Y:S05]  /*abb0*/  BRA `(.L_x_118) ;  /* 0xffffffc000cc7947 */ /* 0x000fea000383ffff */
.L_x_127:
[----:B-1----:R1:W2:Y:S02]  /*abc0*/  SYNCS.PHASECHK.TRANS64.TRYWAIT P0, [R0+URZ+0x60], R6 ;  /* 0x00006006000075a7 */ /* 0x0022a400080011ff */
[----:B--2---:R-:W-:Y:S05]  /*abd0*/  @!P0 NANOSLEEP.SYNCS 0x989680 ;  /* 0x009896800000895d */ /* 0x004fea0003900000 */
[----:B------:R-:W2:Y:S02]  /*abe0*/  @!P0 SYNCS.PHASECHK.TRANS64 P0, [R0+URZ+0x60], R6 ;  /* 0x00006006000085a7 */ /* 0x000ea400080010ff */
[----:B--2---:R-:W-:Y:S05]  /*abf0*/  @!P0 BRA `(.L_x_127) ;  /* 0xfffffffc00f08947 */ /* 0x004fea000383ffff */
[----:B------:R-:W-:Y:S05]  /*ac00*/  BRA `(.L_x_126) ;  /* 0xffffffc800907947 */ /* 0x000fea000383ffff */
.L_x_135:
[----:B-1----:R1:W2:Y:S02]  /*ac10*/  SYNCS.PHASECHK.TRANS64.TRYWAIT P0, [R0+URZ+0x60], R6 ;  /* 0x00006006000075a7 */ /* 0x0022a400080011ff */
[----:B--2---:R-:W-:Y:S05]  /*ac20*/  @!P0 NANOSLEEP.SYNCS 0x989680 ;  /* 0x009896800000895d */ /* 0x004fea0003900000 */
[----:B------:R-:W2:Y:S02]  /*ac30*/  @!P0 SYNCS.PHASECHK.TRANS64 P0, [R0+URZ+0x60], R6 ;  /* 0x00006006000085a7 */ /* 0x000ea400080010ff */
[----:B--2---:R-:W-:Y:S05]  /*ac40*/  @!P0 BRA `(.L_x_135) ;  /* 0xfffffffc00f08947 */ /* 0x004fea000383ffff */
[----:B------:R-:W-:Y:S05]  /*ac50*/  BRA `(.L_x_134) ;  /* 0xffffffd000607947 */ /* 0x000fea000383ffff */
.L_x_143:
[----:B-1----:R1:W2:Y:S02]  /*ac60*/  SYNCS.PHASECHK.TRANS64.TRYWAIT P0, [R0+URZ+0x60], R6 ;  /* 0x00006006000075a7 */ /* 0x0022a400080011ff */
[----:B--2---:R-:W-:Y:S05]  /*ac70*/  @!P0 NANOSLEEP.SYNCS 0x989680 ;  /* 0x009896800000895d */ /* 0x004fea0003900000 */
[----:B------:R-:W2:Y:S02]  /*ac80*/  @!P0 SYNCS.PHASECHK.TRANS64 P0, [R0+URZ+0x60], R6 ;  /* 0x00006006000085a7 */ /* 0x000ea400080010ff */
[----:B--2---:R-:W-:Y:S05]  /*ac90*/  @!P0 BRA `(.L_x_143) ;  /* 0xfffffffc00f08947 */ /* 0x004fea000383ffff */
[----:B------:R-:W-:Y:S05]  /*aca0*/  BRA `(.L_x_142) ;  /* 0xffffffd800407947 */ /* 0x000fea000383ffff */
.L_x_151:
[----:B-1----:R1:W2:Y:S02]  /*acb0*/  SYNCS.PHASECHK.TRANS64.TRYWAIT P0, [R0+URZ+0x60], R6 ;  /* 0x00006006000075a7 */ /* 0x0022a400080011ff */
[----:B--2---:R-:W-:Y:S05]  /*acc0*/  @!P0 NANOSLEEP.SYNCS 0x989680 ;  /* 0x009896800000895d */ /* 0x004fea0003900000 */
[----:B------:R-:W2:Y:S02]  /*acd0*/  @!P0 SYNCS.PHASECHK.TRANS64 P0, [R0+URZ+0x60], R6 ;  /* 0x00006006000085a7 */ /* 0x000ea400080010ff */
[----:B--2---:R-:W-:Y:S05]  /*ace0*/  @!P0 BRA `(.L_x_151) ;  /* 0xfffffffc00f08947 */ /* 0x004fea000383ffff */
[----:B------:R-:W-:Y:S05]  /*acf0*/  BRA `(.L_x_150) ;  /* 0xffffffe000147947 */ /* 0x000fea000383ffff */
.L_x_159:
[----:B-1----:R1:W2:Y:S02]  /*ad00*/  SYNCS.PHASECHK.TRANS64.TRYWAIT P0, [R0+URZ+0x60], R87 ;  /* 0x00006057000075a7 */ /* 0x0022a400080011ff */
[----:B--2---:R-:W-:Y:S05]  /*ad10*/  @!P0 NANOSLEEP.SYNCS 0x989680 ;  /* 0x009896800000895d */ /* 0x004fea0003900000 */
[----:B------:R-:W2:Y:S02]  /*ad20*/  @!P0 SYNCS.PHASECHK.TRANS64 P0, [R0+URZ+0x60], R87 ;  /* 0x00006057000085a7 */ /* 0x000ea400080010ff */
[----:B--2---:R-:W-:Y:S05]  /*ad30*/  @!P0 BRA `(.L_x_159) ;  /* 0xfffffffc00f08947 */ /* 0x004fea000383ffff */
[----:B------:R-:W-:Y:S05]  /*ad40*/  BRA `(.L_x_158) ;  /* 0xffffffe400e87947 */ /* 0x000fea000383ffff */
        .weak           $__internal_0_$__cuda_sm10x_tcgen05_guardrail_trap_col_being_dealloced_not_returned_by_alloc
        .type           $__internal_0_$__cuda_sm10x_tcgen05_guardrail_trap_col_being_dealloced_not_returned_by_alloc,@function
        .size           $__internal_0_$__cuda_sm10x_tcgen05_guardrail_trap_col_being_dealloced_not_returned_by_alloc,($__internal_1_$__cuda_sm10x_tcgen05_guardrail_trap_phase_invalid_during_alloc - $__internal_0_$__cuda_sm10x_tcgen05_guardrail_trap_col_being_dealloced_not_returned_by_alloc)
$__internal_0_$__cuda_sm10x_tcgen05_guardrail_trap_col_being_dealloced_not_returned_by_alloc:
[----:B------:R-:W-:Y:S05]  /*ad50*/  BPT.TRAP 0x1 ;  /* 0x000000040000795c */ /* 0x000fea0000300000 */
[----:B------:R-:W-:-:S04]  /*ad60*/  HFMA2 R3, -RZ, RZ, 0, 0 ;  /* 0x00000000ff037431 */ /* 0x000fc800000001ff */
[----:B------:R-:W-:Y:S05]  /*ad70*/  RET.REL.NODEC R2 `(_ZN7cutlass13device_kernelINS_4gemm6kernel13GemmUniversalIN4cute5tupleIJiiiiEEENS1_10collective13CollectiveMmaINS1_35MainloopSm100TmaUmmaWarpSpecializedILi6ELi2ELi4ENS5_IJNS4_1CILi1EEESB_SB_EEEEENS5_IJNSA_ILi128EEESE_NSA_ILi32EEEEEEfNS5_IJlSB_lEEEfSH_NS4_8TiledMMAINS4_8MMA_AtomIJNS4_17SM100_MMA_TF32_SSINS_10tfloat32_tESL_fLi128ELi128ELNS4_4UMMA5MajorE0ELSN_0ELNSM_7ScaleInE0ELSO_0EEEEEENS4_6LayoutISC_NS5_IJNSA_ILi0EEESS_SS_EEEEENS5_IJNS4_10UnderscoreESV_SV_EEEEENS4_13SM90_TMA_LOADENS4_14ComposedLayoutINS4_7SwizzleILi3ELi4ELi3EEENS4_18smem_ptr_flag_bitsILi32EEENSR_INS5_IJNSA_ILi8EEESF_EEENS5_IJSF_SB_EEEEEEEvNS4_8identityESY_S18_vS19_EENS_8epilogue10collective18CollectiveEpilogueINS1B_23Sm100TmaWarpSpecializedILi4ELi2ELi16ELb1ELb0EEEJSG_NS5_IJNSR_ISE_SB_EENSR_INSA_ILi16EEESB_EEEEEfSH_fSH_NS1B_6fusion15FusionCallbacksIS1F_NS1K_17LinearCombinationIffffLNS_15FloatRoundStyleE2EEESG_S1J_JEEENS4_5SM1004TMEM4LOAD26SM100_TMEM_LOAD_32dp32b16xESY_NSZ_INS10_ILi2ELi4ELi3EEES13_NSR_INS5_IJS14_S1H_EEENS5_IJS1H_SB_EEEEEEENS4_39AutoVectorizingCopyWithAssumedAlignmentILi128EEENS4_14SM90_TMA_STOREES1Y_S20_S20_EEEvvEEEEvNT_6ParamsE) ;  /* 0xffffff5002a07950 */ /* 0x000fea0003c3ffff */
        .weak           $__internal_1_$__cuda_sm10x_tcgen05_guardrail_trap_phase_invalid_during_alloc
        .type           $__internal_1_$__cuda_sm10x_tcgen05_guardrail_trap_phase_invalid_during_alloc,@function
        .size           $__internal_1_$__cuda_sm10x_tcgen05_guardrail_trap_phase_invalid_during_alloc,($__internal_2_$__cuda_sm10x_tcgen05_guardrail_trap_unallocated_columns_being_dealloced - $__internal_1_$__cuda_sm10x_tcgen05_guardrail_trap_phase_invalid_during_alloc)
$__internal_1_$__cuda_sm10x_tcgen05_guardrail_trap_phase_invalid_during_alloc:
[----:B------:R-:W-:Y:S05]  /*ad80*/  BPT.TRAP 0x1 ;  /* 0x000000040000795c */ /* 0x000fea0000300000 */
[----:B------:R-:W-:-:S04]  /*ad90*/  MOV R3, 0x0 ;  /* 0x0000000000037802 */ /* 0x000fc80000000f00 */
[----:B------:R-:W-:Y:S05]  /*ada0*/  RET.REL.NODEC R2 `(_ZN7cutlass13device_kernelINS_4gemm6kernel13GemmUniversalIN4cute5tupleIJiiiiEEENS1_10collective13CollectiveMmaINS1_35MainloopSm100TmaUmmaWarpSpecializedILi6ELi2ELi4ENS5_IJNS4_1CILi1EEESB_SB_EEEEENS5_IJNSA_ILi128EEESE_NSA_ILi32EEEEEEfNS5_IJlSB_lEEEfSH_NS4_8TiledMMAINS4_8MMA_AtomIJNS4_17SM100_MMA_TF32_SSINS_10tfloat32_tESL_fLi128ELi128ELNS4_4UMMA5MajorE0ELSN_0ELNSM_7ScaleInE0ELSO_0EEEEEENS4_6LayoutISC_NS5_IJNSA_ILi0EEESS_SS_EEEEENS5_IJNS4_10UnderscoreESV_SV_EEEEENS4_13SM90_TMA_LOADENS4_14ComposedLayoutINS4_7SwizzleILi3ELi4ELi3EEENS4_18smem_ptr_flag_bitsILi32EEENSR_INS5_IJNSA_ILi8EEESF_EEENS5_IJSF_SB_EEEEEEEvNS4_8identityESY_S18_vS19_EENS_8epilogue10collective18CollectiveEpilogueINS1B_23Sm100TmaWarpSpecializedILi4ELi2ELi16ELb1ELb0EEEJSG_NS5_IJNSR_ISE_SB_EENSR_INSA_ILi16EEESB_EEEEEfSH_fSH_NS1B_6fusion15FusionCallbacksIS1F_NS1K_17LinearCombinationIffffLNS_15FloatRoundStyleE2EEESG_S1J_JEEENS4_5SM1004TMEM4LOAD26SM100_TMEM_LOAD_32dp32b16xESY_NSZ_INS10_ILi2ELi4ELi3EEES13_NSR_INS5_IJS14_S1H_EEENS5_IJS1H_SB_EEEEEEENS4_39AutoVectorizingCopyWithAssumedAlignmentILi128EEENS4_14SM90_TMA_STOREES1Y_S20_S20_EEEvvEEEEvNT_6ParamsE) ;  /* 0xffffff5002947950 */ /* 0x000fea0003c3ffff */
        .weak           $__internal_2_$__cuda_sm10x_tcgen05_guardrail_trap_unallocated_columns_being_dealloced
        .type           $__internal_2_$__cuda_sm10x_tcgen05_guardrail_trap_unallocated_columns_being_dealloced,@function
        .size           $__internal_2_$__cuda_sm10x_tcgen05_guardrail_trap_unallocated_columns_being_dealloced,(.L_x_226 - $__internal_2_$__cuda_sm10x_tcgen05_guardrail_trap_unallocated_columns_being_dealloced)
$__internal_2_$__cuda_sm10x_tcgen05_guardrail_trap_unallocated_columns_being_dealloced:
[----:B------:R-:W-:Y:S05]  /*adb0*/  BPT.TRAP 0x1 ;  /* 0x000000040000795c */ /* 0x000fea0000300000 */
[----:B------:R-:W-:-:S04]  /*adc0*/  HFMA2 R3, -RZ, RZ, 0, 0 ;  /* 0x00000000ff037431 */ /* 0x000fc800000001ff */
[----:B------:R-:W-:Y:S05]  /*add0*/  RET.REL.NODEC R2 `(_ZN7cutlass13device_kernelINS_4gemm6kernel13GemmUniversalIN4cute5tupleIJiiiiEEENS1_10collective13CollectiveMmaINS1_35MainloopSm100TmaUmmaWarpSpecializedILi6ELi2ELi4ENS5_IJNS4_1CILi1EEESB_SB_EEEEENS5_IJNSA_ILi128EEESE_NSA_ILi32EEEEEEfNS5_IJlSB_lEEEfSH_NS4_8TiledMMAINS4_8MMA_AtomIJNS4_17SM100_MMA_TF32_SSINS_10tfloat32_tESL_fLi128ELi128ELNS4_4UMMA5MajorE0ELSN_0ELNSM_7ScaleInE0ELSO_0EEEEEENS4_6LayoutISC_NS5_IJNSA_ILi0EEESS_SS_EEEEENS5_IJNS4_10UnderscoreESV_SV_EEEEENS4_13SM90_TMA_LOADENS4_14ComposedLayoutINS4_7SwizzleILi3ELi4ELi3EEENS4_18smem_ptr_flag_bitsILi32EEENSR_INS5_IJNSA_ILi8EEESF_EEENS5_IJSF_SB_EEEEEEEvNS4_8identityESY_S18_vS19_EENS_8epilogue10collective18CollectiveEpilogueINS1B_23Sm100TmaWarpSpecializedILi4ELi2ELi16ELb1ELb0EEEJSG_NS5_IJNSR_ISE_SB_EENSR_INSA_ILi16EEESB_EEEEEfSH_fSH_NS1B_6fusion15FusionCallbacksIS1F_NS1K_17LinearCombinationIffffLNS_15FloatRoundStyleE2EEESG_S1J_JEEENS4_5SM1004TMEM4LOAD26SM100_TMEM_LOAD_32dp32b16xESY_NSZ_INS10_ILi2ELi4ELi3EEES13_NSR_INS5_IJS14_S1H_EEENS5_IJS1H_SB_EEEEEEENS4_39AutoVectorizingCopyWithAssumedAlignmentILi128EEENS4_14SM90_TMA_STOREES1Y_S20_S20_EEEvvEEEEvNT_6ParamsE) ;  /* 0xffffff5002887950 */ /* 0x000fea0003c3ffff */
.L_x_225:
[----:B------:R-:W-:-:S00]  /*ade0*/  BRA `(.L_x_225) ;  /* 0xfffffffc00fc7947 */ /* 0x000fc0000383ffff */
[----:B------:R-:W-:-:S00]  /*adf0*/  NOP ;  /* 0x0000000000007918 */ /* 0x000fc00000000000 */
        /* <DEDUP_REMOVED lines=8> */
.L_x_226:


//--------------------- .nv.global.init           --------------------------
	.section	.nv.global.init,"aw",@progbits
.nv.global.init:
	.type		$str$27,@object
	.size		$str$27,($str$28 - $str$27)
$str$27:
        /*0000*/ 	.byte	0x28, 0x61, 0x64, 0x64, 0x72, 0x65, 0x73, 0x73, 0x20, 0x26, 0x20, 0x6d, 0x61, 0x73, 0x6b, 0x29
        /*0010*/ 	.byte	0x20, 0x3d, 0x3d, 0x20, 0x30, 0x00
	.type		$str$28,@object
	.size		$str$28,($str$26 - $str$28)
$str$28:
        /*0016*/ 	.byte	0x2f, 0x74, 0x6d, 0x70, 0x2f, 0x63, 0x75, 0x74, 0x6c, 0x61, 0x73, 0x73, 0x5f, 0x73, 0x77, 0x65
        /*0026*/ 	.byte	0x65, 0x70, 0x5f, 0x73, 0x72, 0x63, 0x2f, 0x69, 0x6e, 0x63, 0x6c, 0x75, 0x64, 0x65, 0x2f, 0x63
        /*0036*/ 	.byte	0x75, 0x74, 0x65, 0x2f, 0x70, 0x6f, 0x69, 0x6e, 0x74, 0x65, 0x72, 0x5f, 0x66, 0x6c, 0x61, 0x67
        /*0046*/ 	.byte	0x67, 0x65, 0x64, 0x2e, 0x68, 0x70, 0x70, 0x00
	.type		$str$26,@object
	.size		$str$26,($str$25 - $str$26)
$str$26:
        /*004e*/ 	.byte	0x2f, 0x74, 0x6d, 0x70, 0x2f, 0x63, 0x75, 0x74, 0x6c, 0x61, 0x73, 0x73, 0x5f, 0x73, 0x77, 0x65
        /*005e*/ 	.byte	0x65, 0x70, 0x5f, 0x73, 0x72, 0x63, 0x2f, 0x69, 0x6e, 0x63, 0x6c, 0x75, 0x64, 0x65, 0x2f, 0x63
        /*006e*/ 	.byte	0x75, 0x74, 0x65, 0x2f, 0x61, 0x74, 0x6f, 0x6d, 0x2f, 0x63, 0x6f, 0x70, 0x79, 0x5f, 0x74, 0x72
        /*007e*/ 	.byte	0x61, 0x69, 0x74, 0x73, 0x5f, 0x73, 0x6d, 0x31, 0x30, 0x30, 0x2e, 0x68, 0x70, 0x70, 0x00
	.type		$str$25,@object
	.size		$str$25,(__unnamed_1 - $str$25)
$str$25:
        /*008d*/ 	.byte	0x28, 0x28, 0x75, 0x69, 0x6e, 0x74, 0x33, 0x32, 0x5f, 0x74, 0x28, 0x74, 0x68, 0x72, 0x65, 0x61
        /*009d*/ 	.byte	0x64, 0x49, 0x64, 0x78, 0x2e, 0x78, 0x29, 0x20, 0x2f, 0x20, 0x33, 0x32, 0x29, 0x20, 0x25, 0x20
        /*00ad*/ 	.byte	0x34, 0x29, 0x20, 0x3d, 0x3d, 0x20, 0x28, 0x28, 0x28, 0x74, 0x6d, 0x65, 0x6d, 0x5f, 0x61, 0x64
        /*00bd*/ 	.byte	0x64, 0x72, 0x20, 0x3e, 0x3e, 0x20, 0x31, 0x36, 0x29, 0x20, 0x2f, 0x20, 0x33, 0x32, 0x29, 0x20
        /*00cd*/ 	.byte	0x25, 0x20, 0x34, 0x29, 0x00
	.type		__unnamed_1,@object
	.size		__unnamed_1,(__unnamed_2 - __unnamed_1)
__unnamed_1:
        /*00d2*/ 	.byte	0x61, 0x75, 0x74, 0x6f, 0x20, 0x63, 0x75, 0x74, 0x65, 0x3a, 0x3a, 0x61, 0x73, 0x5f, 0x70, 0x6f
        /* <DEDUP_REMOVED lines=23> */
        /*0252*/ 	.byte	0x43, 0x3c, 0x32, 0x30, 0x34, 0x38, 0x3e, 0x3e, 0x3e, 0x3e, 0x5d, 0x00
	.type		__unnamed_2,@object
	.size		__unnamed_2,(.L_2 - __unnamed_2)
__unnamed_2:
        /* <DEDUP_REMOVED lines=42> */
        /*04fe*/ 	.byte	0x3e, 0x5d, 0x00
.L_2:


//--------------------- .nv.shared._ZN7cutlass13device_kernelINS_4gemm6kernel13GemmUniversalIN4cute5tupleIJiiiiEEENS1_10collective13CollectiveMmaINS1_35MainloopSm100TmaUmmaWarpSpecializedILi6ELi2ELi4ENS5_IJNS4_1CILi1EEESB_SB_EEEEENS5_IJNSA_ILi128EEESE_NSA_ILi32EEEEEEfNS5_IJlSB_lEEEfSH_NS4_8TiledMMAINS4_8MMA_AtomIJNS4_17SM100_MMA_TF32_SSINS_10tfloat32_tESL_fLi128ELi128ELNS4_4UMMA5MajorE0ELSN_0ELNSM_7ScaleInE0ELSO_0EEEEEENS4_6LayoutISC_NS5_IJNSA_ILi0EEESS_SS_EEEEENS5_IJNS4_10UnderscoreESV_SV_EEEEENS4_13SM90_TMA_LOADENS4_14ComposedLayoutINS4_7SwizzleILi3ELi4ELi3EEENS4_18smem_ptr_flag_bitsILi32EEENSR_INS5_IJNSA_ILi8EEESF_EEENS5_IJSF_SB_EEEEEEEvNS4_8identityESY_S18_vS19_EENS_8epilogue10collective18CollectiveEpilogueINS1B_23Sm100TmaWarpSpecializedILi4ELi2ELi16ELb1ELb0EEEJSG_NS5_IJNSR_ISE_SB_EENSR_INSA_ILi16EEESB_EEEEEfSH_fSH_NS1B_6fusion15FusionCallbacksIS1F_NS1K_17LinearCombinationIffffLNS_15FloatRoundStyleE2EEESG_S1J_JEEENS4_5SM1004TMEM4LOAD26SM100_TMEM_LOAD_32dp32b16xESY_NSZ_INS10_ILi2ELi4ELi3EEES13_NSR_INS5_IJS14_S1H_EEENS5_IJS1H_SB_EEEEEEENS4_39AutoVectorizingCopyWithAssumedAlignmentILi128EEENS4_14SM90_TMA_STOREES1Y_S20_S20_EEEvvEEEEvNT_6ParamsE --------------------------
	.section	.nv.shared._ZN7cutlass13device_kernelINS_4gemm6kernel13GemmUniversalIN4cute5tupleIJiiiiEEENS1_10collective13CollectiveMmaINS1_35MainloopSm100TmaUmmaWarpSpecializedILi6ELi2ELi4ENS5_IJNS4_1CILi1EEESB_SB_EEEEENS5_IJNSA_ILi128EEESE_NSA_ILi32EEEEEEfNS5_IJlSB_lEEEfSH_NS4_8TiledMMAINS4_8MMA_AtomIJNS4_17SM100_MMA_TF32_SSINS_10tfloat32_tESL_fLi128ELi128ELNS4_4UMMA5MajorE0ELSN_0ELNSM_7ScaleInE0ELSO_0EEEEEENS4_6LayoutISC_NS5_IJNSA_ILi0EEESS_SS_EEEEENS5_IJNS4_10UnderscoreESV_SV_EEEEENS4_13SM90_TMA_LOADENS4_14ComposedLayoutINS4_7SwizzleILi3ELi4ELi3EEENS4_18smem_ptr_flag_bitsILi32EEENSR_INS5_IJNSA_ILi8EEESF_EEENS5_IJSF_SB_EEEEEEEvNS4_8identityESY_S18_vS19_EENS_8epilogue10collective18CollectiveEpilogueINS1B_23Sm100TmaWarpSpecializedILi4ELi2ELi16ELb1ELb0EEEJSG_NS5_IJNSR_ISE_SB_EENSR_INSA_ILi16EEESB_EEEEEfSH_fSH_NS1B_6fusion15FusionCallbacksIS1F_NS1K_17LinearCombinationIffffLNS_15FloatRoundStyleE2EEESG_S1J_JEEENS4_5SM1004TMEM4LOAD26SM100_TMEM_LOAD_32dp32b16xESY_NSZ_INS10_ILi2ELi4ELi3EEES13_NSR_INS5_IJS14_S1H_EEENS5_IJS1H_SB_EEEEEEENS4_39AutoVectorizingCopyWithAssumedAlignmentILi128EEENS4_14SM90_TMA_STOREES1Y_S20_S20_EEEvvEEEEvNT_6ParamsE,"aw",@nobits
	.sectionflags	@""
	.align	16
	.zero		1024


//--------------------- .nv.shared.reserved.0     --------------------------
	.section	.nv.shared.reserved.0,"aw",@nobits
	.weak		__nv_reservedSMEM_offset_0_alias
	.size		__nv_reservedSMEM_offset_0_alias, 0, 64
	.other		__nv_reservedSMEM_offset_0_alias,@"STO_CUDA_RESERVED_SHARED STV_DEFAULT"
__nv_reservedSMEM_offset_0_alias:
	.zero		0
.nv.shared.reserved.0:
	.zero		64
	.weak		__nv_reservedSMEM_tcgen05_partition
	.type		__nv_reservedSMEM_tcgen05_partition,@object
	.size		__nv_reservedSMEM_tcgen05_partition,(.L_0 - __nv_reservedSMEM_tcgen05_partition)
__nv_reservedSMEM_tcgen05_partition:
	.zero		32
.L_0:


//--------------------- .nv.global                --------------------------
	.section	.nv.global,"aw",@nobits
.nv.global:
	.type		_ZN40_INTERNAL_47ef4f77_4_k_cu_d8599b69_309704cute1_E,@object
	.size		_ZN40_INTERNAL_47ef4f77_4_k_cu_d8599b69_309704cute1_E,(_ZN40_INTERNAL_47ef4f77_4_k_cu_d8599b69_309704cuda3std3__45__cpo6cbeginE - _ZN40_INTERNAL_47ef4f77_4_k_cu_d8599b69_309704cute1_E)
_ZN40_INTERNAL_47ef4f77_4_k_cu_d8599b69_309704cute1_E:
	.zero		1
	.type		_ZN40_INTERNAL_47ef4f77_4_k_cu_d8599b69_309704cuda3std3__45__cpo6cbeginE,@object
	.size		_ZN40_INTERNAL_47ef4f77_4_k_cu_d8599b69_309704cuda3std3__45__cpo6cbeginE,(_ZN40_INTERNAL_47ef4f77_4_k_cu_d8599b69_309704cuda3std3__48in_placeE - _ZN40_INTERNAL_47ef4f77_4_k_cu_d8599b69_309704cuda3std3__45__cpo6cbeginE)
_ZN40_INTERNAL_47ef4f77_4_k_cu_d8599b69_309704cuda3std3__45__cpo6cbeginE:
	.zero		1
	.type		_ZN40_INTERNAL_47ef4f77_4_k_cu_d8599b69_309704cuda3std3__48in_placeE,@object
	.size		_ZN40_INTERNAL_47ef4f77_4_k_cu_d8599b69_309704cuda3std3__48in_placeE,(_ZN40_INTERNAL_47ef4f77_4_k_cu_d8599b69_309704cuda3std6ranges3__45__cpo9iter_moveE - _ZN40_INTERNAL_47ef4f77_4_k_cu_d8599b69_309704cuda3std3__48in_placeE)
_ZN40_INTERNAL_47ef4f77_4_k_cu_d8599b69_309704cuda3std3__48in_placeE:
	.zero		1
	.type		_ZN40_INTERNAL_47ef4f77_4_k_cu_d8599b69_309704cuda3std6ranges3__45__cpo9iter_moveE,@object
	.size		_ZN40_INTERNAL_47ef4f77_4_k_cu_d8599b69_309704cuda3std6ranges3__45__cpo9iter_moveE,(_ZN40_INTERNAL_47ef4f77_4_k_cu_d8599b69_309704cuda3std3__45__cpo5beginE - _ZN40_INTERNAL_47ef4f77_4_k_cu_d8599b69_309704cuda3std6ranges3__45__cpo9iter_moveE)
_ZN40_INTERNAL_47ef4f77_4_k_cu_d8599b69_309704cuda3std6ranges3__45__cpo9iter_moveE:
	.zero		1
	.type		_ZN40_INTERNAL_47ef4f77_4_k_cu_d8599b69_309704cuda3std3__45__cpo5beginE,@object
	.size		_ZN40_INTERNAL_47ef4f77_4_k_cu_d8599b69_309704cuda3std3__45__cpo5beginE,(_ZN40_INTERNAL_47ef4f77_4_k_cu_d8599b69_309704cuda3std3__442_GLOBAL__N__47ef4f77_4_k_cu_d8599b69_309706ignoreE - _ZN40_INTERNAL_47ef4f77_4_k_cu_d8599b69_309704cuda3std3__45__cpo5beginE)
_ZN40_INTERNAL_47ef4f77_4_k_cu_d8599b69_309704cuda3std3__45__cpo5beginE:
	.zero		1
	.type		_ZN40_INTERNAL_47ef4f77_4_k_cu_d8599b69_309704cuda3std3__442_GLOBAL__N__47ef4f77_4_k_cu_d8599b69_309706ignoreE,@object
	.size		_ZN40_INTERNAL_47ef4f77_4_k_cu_d8599b69_309704cuda3std3__442_GLOBAL__N__47ef4f77_4_k_cu_d8599b69_309706ignoreE,(_ZN40_INTERNAL_47ef4f77_4_k_cu_d8599b69_309704cute7productE - _ZN40_INTERNAL_47ef4f77_4_k_cu_d8599b69_309704cuda3std3__442_GLOBAL__N__47ef4f77_4_k_cu_d8599b69_309706ignoreE)
_ZN40_INTERNAL_47ef4f77_4_k_cu_d8599b69_309704cuda3std3__442_GLOBAL__N__47ef4f77_4_k_cu_d8599b69_309706ignoreE:
	.zero		1
	.type		_ZN40_INTERNAL_47ef4f77_4_k_cu_d8599b69_309704cute7productE,@object
	.size		_ZN40_INTERNAL_47ef4f77_4_k_cu_d8599b69_309704cute7productE,(_ZN40_INTERNAL_47ef4f77_4_k_cu_d8599b69_309704cuda3std3__45__cpo3endE - _ZN40_INTERNAL_47ef4f77_4_k_cu_d8599b69_309704cute7productE)
_ZN40_INTERNAL_47ef4f77_4_k_cu_d8599b69_309704cute7productE:
	.zero		1
	.type		_ZN40_INTERNAL_47ef4f77_4_k_cu_d8599b69_309704cuda3std3__45__cpo3endE,@object
	.size		_ZN40_INTERNAL_47ef4f77_4_k_cu_d8599b69_309704cuda3std3__45__cpo3endE,(_ZN40_INTERNAL_47ef4f77_4_k_cu_d8599b69_309704cuda3std3__419piecewise_constructE - _ZN40_INTERNAL_47ef4f77_4_k_cu_d8599b69_309704cuda3std3__45__cpo3endE)
_ZN40_INTERNAL_47ef4f77_4_k_cu_d8599b69_309704cuda3std3__45__cpo3endE:
	.zero		1
	.type		_ZN40_INTERNAL_47ef4f77_4_k_cu_d8599b69_309704cuda3std3__419piecewise_constructE,@object
	.size		_ZN40_INTERNAL_47ef4f77_4_k_cu_d8599b69_309704cuda3std3__419piecewise_constructE,(_ZN40_INTERNAL_47ef4f77_4_k_cu_d8599b69_309704cuda3std3__45__cpo4cendE - _ZN40_INTERNAL_47ef4f77_4_k_cu_d8599b69_309704cuda3std3__419piecewise_constructE)
_ZN40_INTERNAL_47ef4f77_4_k_cu_d8599b69_309704cuda3std3__419piecewise_constructE:
	.zero		1
	.type		_ZN40_INTERNAL_47ef4f77_4_k_cu_d8599b69_309704cuda3std3__45__cpo4cendE,@object
	.size		_ZN40_INTERNAL_47ef4f77_4_k_cu_d8599b69_309704cuda3std3__45__cpo4cendE,(_ZN40_INTERNAL_47ef4f77_4_k_cu_d8599b69_309704cuda3std6ranges3__45__cpo4swapE - _ZN40_INTERNAL_47ef4f77_4_k_cu_d8599b69_309704cuda3std3__45__cpo4cendE)
_ZN40_INTERNAL_47ef4f77_4_k_cu_d8599b69_309704cuda3std3__45__cpo4cendE:
	.zero		1
	.type		_ZN40_INTERNAL_47ef4f77_4_k_cu_d8599b69_309704cuda3std6ranges3__45__cpo4swapE,@object
	.size		_ZN40_INTERNAL_47ef4f77_4_k_cu_d8599b69_309704cuda3std6ranges3__45__cpo4swapE,(.L_10 - _ZN40_INTERNAL_47ef4f77_4_k_cu_d8599b69_309704cuda3std6ranges3__45__cpo4swapE)
_ZN40_INTERNAL_47ef4f77_4_k_cu_d8599b69_309704cuda3std6ranges3__45__cpo4swapE:
	.zero		1
.L_10:


//--------------------- .nv.constant0._ZN7cutlass13device_kernelINS_4gemm6kernel13GemmUniversalIN4cute5tupleIJiiiiEEENS1_10collective13CollectiveMmaINS1_35MainloopSm100TmaUmmaWarpSpecializedILi6ELi2ELi4ENS5_IJNS4_1CILi1EEESB_SB_EEEEENS5_IJNSA_ILi128EEESE_NSA_ILi32EEEEEEfNS5_IJlSB_lEEEfSH_NS4_8TiledMMAINS4_8MMA_AtomIJNS4_17SM100_MMA_TF32_SSINS_10tfloat32_tESL_fLi128ELi128ELNS4_4UMMA5MajorE0ELSN_0ELNSM_7ScaleInE0ELSO_0EEEEEENS4_6LayoutISC_NS5_IJNSA_ILi0EEESS_SS_EEEEENS5_IJNS4_10UnderscoreESV_SV_EEEEENS4_13SM90_TMA_LOADENS4_14ComposedLayoutINS4_7SwizzleILi3ELi4ELi3EEENS4_18smem_ptr_flag_bitsILi32EEENSR_INS5_IJNSA_ILi8EEESF_EEENS5_IJSF_SB_EEEEEEEvNS4_8identityESY_S18_vS19_EENS_8epilogue10collective18CollectiveEpilogueINS1B_23Sm100TmaWarpSpecializedILi4ELi2ELi16ELb1ELb0EEEJSG_NS5_IJNSR_ISE_SB_EENSR_INSA_ILi16EEESB_EEEEEfSH_fSH_NS1B_6fusion15FusionCallbacksIS1F_NS1K_17LinearCombinationIffffLNS_15FloatRoundStyleE2EEESG_S1J_JEEENS4_5SM1004TMEM4LOAD26SM100_TMEM_LOAD_32dp32b16xESY_NSZ_INS10_ILi2ELi4ELi3EEES13_NSR_INS5_IJS14_S1H_EEENS5_IJS1H_SB_EEEEEEENS4_39AutoVectorizingCopyWithAssumedAlignmentILi128EEENS4_14SM90_TMA_STOREES1Y_S20_S20_EEEvvEEEEvNT_6ParamsE --------------------------
	.section	.nv.constant0._ZN7cutlass13device_kernelINS_4gemm6kernel13GemmUniversalIN4cute5tupleIJiiiiEEENS1_10collective13CollectiveMmaINS1_35MainloopSm100TmaUmmaWarpSpecializedILi6ELi2ELi4ENS5_IJNS4_1CILi1EEESB_SB_EEEEENS5_IJNSA_ILi128EEESE_NSA_ILi32EEEEEEfNS5_IJlSB_lEEEfSH_NS4_8TiledMMAINS4_8MMA_AtomIJNS4_17SM100_MMA_TF32_SSINS_10tfloat32_tESL_fLi128ELi128ELNS4_4UMMA5MajorE0ELSN_0ELNSM_7ScaleInE0ELSO_0EEEEEENS4_6LayoutISC_NS5_IJNSA_ILi0EEESS_SS_EEEEENS5_IJNS4_10UnderscoreESV_SV_EEEEENS4_13SM90_TMA_LOADENS4_14ComposedLayoutINS4_7SwizzleILi3ELi4ELi3EEENS4_18smem_ptr_flag_bitsILi32EEENSR_INS5_IJNSA_ILi8EEESF_EEENS5_IJSF_SB_EEEEEEEvNS4_8identityESY_S18_vS19_EENS_8epilogue10collective18CollectiveEpilogueINS1B_23Sm100TmaWarpSpecializedILi4ELi2ELi16ELb1ELb0EEEJSG_NS5_IJNSR_ISE_SB_EENSR_INSA_ILi16EEESB_EEEEEfSH_fSH_NS1B_6fusion15FusionCallbacksIS1F_NS1K_17LinearCombinationIffffLNS_15FloatRoundStyleE2EEESG_S1J_JEEENS4_5SM1004TMEM4LOAD26SM100_TMEM_LOAD_32dp32b16xESY_NSZ_INS10_ILi2ELi4ELi3EEES13_NSR_INS5_IJS14_S1H_EEENS5_IJS1H_SB_EEEEEEENS4_39AutoVectorizingCopyWithAssumedAlignmentILi128EEENS4_14SM90_TMA_STOREES1Y_S20_S20_EEEvvEEEEvNT_6ParamsE,"a",@progbits
	.sectionflags	@""
	.align	4
.nv.constant0._ZN7cutlass13device_kernelINS_4gemm6kernel13GemmUniversalIN4cute5tupleIJiiiiEEENS1_10collective13CollectiveMmaINS1_35MainloopSm100TmaUmmaWarpSpecializedILi6ELi2ELi4ENS5_IJNS4_1CILi1EEESB_SB_EEEEENS5_IJNSA_ILi128EEESE_NSA_ILi32EEEEEEfNS5_IJlSB_lEEEfSH_NS4_8TiledMMAINS4_8MMA_AtomIJNS4_17SM100_MMA_TF32_SSINS_10tfloat32_tESL_fLi128ELi128ELNS4_4UMMA5MajorE0ELSN_0ELNSM_7ScaleInE0ELSO_0EEEEEENS4_6LayoutISC_NS5_IJNSA_ILi0EEESS_SS_EEEEENS5_IJNS4_10UnderscoreESV_SV_EEEEENS4_13SM90_TMA_LOADENS4_14ComposedLayoutINS4_7SwizzleILi3ELi4ELi3EEENS4_18smem_ptr_flag_bitsILi32EEENSR_INS5_IJNSA_ILi8EEESF_EEENS5_IJSF_SB_EEEEEEEvNS4_8identityESY_S18_vS19_EENS_8epilogue10collective18CollectiveEpilogueINS1B_23Sm100TmaWarpSpecializedILi4ELi2ELi16ELb1ELb0EEEJSG_NS5_IJNSR_ISE_SB_EENSR_INSA_ILi16EEESB_EEEEEfSH_fSH_NS1B_6fusion15FusionCallbacksIS1F_NS1K_17LinearCombinationIffffLNS_15FloatRoundStyleE2EEESG_S1J_JEEENS4_5SM1004TMEM4LOAD26SM100_TMEM_LOAD_32dp32b16xESY_NSZ_INS10_ILi2ELi4ELi3EEES13_NSR_INS5_IJS14_S1H_EEENS5_IJS1H_SB_EEEEEEENS4_39AutoVectorizingCopyWithAssumedAlignmentILi128EEENS4_14SM90_TMA_STOREES1Y_S20_S20_EEEvvEEEEvNT_6ParamsE:
	.zero		2944


//--------------------- SYMBOLS --------------------------

	.type		.nv.reservedSmem.offset0,@object
	.size		.nv.reservedSmem.offset0,0x4
	.type		.nv.reservedSmem.cap,@object
	.size		.nv.reservedSmem.cap,0x4
	.type		__assertfail,@function
